//
// Generated by NVIDIA NVVM Compiler
//
// Compiler Build ID: CL-36424714
// Cuda compilation tools, release 13.0, V13.0.88
// Based on NVVM 20.0.0
//

.version 9.0
.target sm_100
.address_size 64

	// .globl	_Z17gemm_kernel_basicPKfS0_Pfiii
// _ZZ34gemm_kernel_global_blocking_sharedILi8ELi8ELi8EEvPKfS1_PfiiiE3Mds has been demoted
// _ZZ34gemm_kernel_global_blocking_sharedILi8ELi8ELi8EEvPKfS1_PfiiiE3Nds has been demoted
// _ZZ34gemm_kernel_global_blocking_sharedILi16ELi16ELi16EEvPKfS1_PfiiiE3Mds has been demoted
// _ZZ34gemm_kernel_global_blocking_sharedILi16ELi16ELi16EEvPKfS1_PfiiiE3Nds has been demoted
// _ZZ34gemm_kernel_global_blocking_sharedILi24ELi24ELi24EEvPKfS1_PfiiiE3Mds has been demoted
// _ZZ34gemm_kernel_global_blocking_sharedILi24ELi24ELi24EEvPKfS1_PfiiiE3Nds has been demoted
// _ZZ34gemm_kernel_global_blocking_sharedILi32ELi32ELi32EEvPKfS1_PfiiiE3Mds has been demoted
// _ZZ34gemm_kernel_global_blocking_sharedILi32ELi32ELi32EEvPKfS1_PfiiiE3Nds has been demoted

.visible .entry _Z17gemm_kernel_basicPKfS0_Pfiii(
	.param .u64 .ptr .align 1 _Z17gemm_kernel_basicPKfS0_Pfiii_param_0,
	.param .u64 .ptr .align 1 _Z17gemm_kernel_basicPKfS0_Pfiii_param_1,
	.param .u64 .ptr .align 1 _Z17gemm_kernel_basicPKfS0_Pfiii_param_2,
	.param .u32 _Z17gemm_kernel_basicPKfS0_Pfiii_param_3,
	.param .u32 _Z17gemm_kernel_basicPKfS0_Pfiii_param_4,
	.param .u32 _Z17gemm_kernel_basicPKfS0_Pfiii_param_5
)
{
	.reg .pred 	%p<13>;
	.reg .b32 	%r<41>;
	.reg .b32 	%f<68>;
	.reg .b64 	%rd<53>;

	ld.param.u64 	%rd7, [_Z17gemm_kernel_basicPKfS0_Pfiii_param_0];
	ld.param.u64 	%rd8, [_Z17gemm_kernel_basicPKfS0_Pfiii_param_1];
	ld.param.u64 	%rd6, [_Z17gemm_kernel_basicPKfS0_Pfiii_param_2];
	ld.param.u32 	%r20, [_Z17gemm_kernel_basicPKfS0_Pfiii_param_3];
	ld.param.u32 	%r18, [_Z17gemm_kernel_basicPKfS0_Pfiii_param_4];
	ld.param.u32 	%r19, [_Z17gemm_kernel_basicPKfS0_Pfiii_param_5];
	cvta.to.global.u64 	%rd1, %rd8;
	cvta.to.global.u64 	%rd2, %rd7;
	mov.u32 	%r21, %ctaid.y;
	mov.u32 	%r22, %ntid.y;
	mov.u32 	%r23, %tid.y;
	mad.lo.s32 	%r1, %r21, %r22, %r23;
	mov.u32 	%r24, %ctaid.x;
	mov.u32 	%r25, %ntid.x;
	mov.u32 	%r26, %tid.x;
	mad.lo.s32 	%r2, %r24, %r25, %r26;
	setp.ge.s32 	%p1, %r1, %r20;
	setp.ge.s32 	%p2, %r2, %r18;
	or.pred  	%p3, %p1, %p2;
	@%p3 bra 	$L__BB0_14;
	setp.lt.s32 	%p4, %r19, 1;
	mov.f32 	%f67, 0f00000000;
	@%p4 bra 	$L__BB0_13;
	mul.lo.s32 	%r3, %r19, %r1;
	and.b32  	%r4, %r19, 7;
	setp.lt.u32 	%p5, %r19, 8;
	mov.f32 	%f67, 0f00000000;
	mov.b32 	%r39, 0;
	@%p5 bra 	$L__BB0_5;
	and.b32  	%r39, %r19, 2147483640;
	neg.s32 	%r37, %r39;
	shl.b32 	%r7, %r18, 3;
	mul.wide.u32 	%rd9, %r3, 4;
	add.s64 	%rd10, %rd9, %rd2;
	add.s64 	%rd52, %rd10, 16;
	mov.f32 	%f67, 0f00000000;
	mul.wide.s32 	%rd13, %r18, 4;
	mov.u32 	%r36, %r2;
$L__BB0_4:
	.pragma "nounroll";
	ld.global.nc.f32 	%f17, [%rd52+-16];
	mul.wide.s32 	%rd11, %r36, 4;
	add.s64 	%rd12, %rd1, %rd11;
	ld.global.nc.f32 	%f18, [%rd12];
	fma.rn.f32 	%f19, %f17, %f18, %f67;
	ld.global.nc.f32 	%f20, [%rd52+-12];
	add.s64 	%rd14, %rd12, %rd13;
	ld.global.nc.f32 	%f21, [%rd14];
	fma.rn.f32 	%f22, %f20, %f21, %f19;
	ld.global.nc.f32 	%f23, [%rd52+-8];
	add.s64 	%rd15, %rd14, %rd13;
	ld.global.nc.f32 	%f24, [%rd15];
	fma.rn.f32 	%f25, %f23, %f24, %f22;
	ld.global.nc.f32 	%f26, [%rd52+-4];
	add.s64 	%rd16, %rd15, %rd13;
	ld.global.nc.f32 	%f27, [%rd16];
	fma.rn.f32 	%f28, %f26, %f27, %f25;
	ld.global.nc.f32 	%f29, [%rd52];
	add.s64 	%rd17, %rd16, %rd13;
	ld.global.nc.f32 	%f30, [%rd17];
	fma.rn.f32 	%f31, %f29, %f30, %f28;
	ld.global.nc.f32 	%f32, [%rd52+4];
	add.s64 	%rd18, %rd17, %rd13;
	ld.global.nc.f32 	%f33, [%rd18];
	fma.rn.f32 	%f34, %f32, %f33, %f31;
	ld.global.nc.f32 	%f35, [%rd52+8];
	add.s64 	%rd19, %rd18, %rd13;
	ld.global.nc.f32 	%f36, [%rd19];
	fma.rn.f32 	%f37, %f35, %f36, %f34;
	ld.global.nc.f32 	%f38, [%rd52+12];
	add.s64 	%rd20, %rd19, %rd13;
	ld.global.nc.f32 	%f39, [%rd20];
	fma.rn.f32 	%f67, %f38, %f39, %f37;
	add.s32 	%r37, %r37, 8;
	add.s32 	%r36, %r36, %r7;
	add.s64 	%rd52, %rd52, 32;
	setp.ne.s32 	%p6, %r37, 0;
	@%p6 bra 	$L__BB0_4;
$L__BB0_5:
	setp.eq.s32 	%p7, %r4, 0;
	@%p7 bra 	$L__BB0_13;
	and.b32  	%r13, %r19, 3;
	setp.lt.u32 	%p8, %r4, 4;
	@%p8 bra 	$L__BB0_8;
	add.s32 	%r28, %r39, %r3;
	mul.wide.u32 	%rd21, %r28, 4;
	add.s64 	%rd22, %rd2, %rd21;
	ld.global.nc.f32 	%f41, [%rd22];
	mad.lo.s32 	%r29, %r39, %r18, %r2;
	mul.wide.s32 	%rd23, %r29, 4;
	add.s64 	%rd24, %rd1, %rd23;
	ld.global.nc.f32 	%f42, [%rd24];
	fma.rn.f32 	%f43, %f41, %f42, %f67;
	cvt.u64.u32 	%rd25, %r3;
	cvt.u64.u32 	%rd26, %r39;
	add.s64 	%rd27, %rd26, %rd25;
	shl.b64 	%rd28, %rd27, 2;
	add.s64 	%rd29, %rd2, %rd28;
	ld.global.nc.f32 	%f44, [%rd29+4];
	mul.wide.s32 	%rd30, %r18, 4;
	add.s64 	%rd31, %rd24, %rd30;
	ld.global.nc.f32 	%f45, [%rd31];
	fma.rn.f32 	%f46, %f44, %f45, %f43;
	ld.global.nc.f32 	%f47, [%rd29+8];
	add.s64 	%rd32, %rd31, %rd30;
	ld.global.nc.f32 	%f48, [%rd32];
	fma.rn.f32 	%f49, %f47, %f48, %f46;
	ld.global.nc.f32 	%f50, [%rd29+12];
	add.s64 	%rd33, %rd32, %rd30;
	ld.global.nc.f32 	%f51, [%rd33];
	fma.rn.f32 	%f67, %f50, %f51, %f49;
	add.s32 	%r39, %r39, 4;
$L__BB0_8:
	setp.eq.s32 	%p9, %r13, 0;
	@%p9 bra 	$L__BB0_13;
	setp.eq.s32 	%p10, %r13, 1;
	@%p10 bra 	$L__BB0_11;
	add.s32 	%r30, %r39, %r3;
	mul.wide.u32 	%rd34, %r30, 4;
	add.s64 	%rd35, %rd2, %rd34;
	ld.global.nc.f32 	%f53, [%rd35];
	mad.lo.s32 	%r31, %r39, %r18, %r2;
	mul.wide.s32 	%rd36, %r31, 4;
	add.s64 	%rd37, %rd1, %rd36;
	ld.global.nc.f32 	%f54, [%rd37];
	fma.rn.f32 	%f55, %f53, %f54, %f67;
	cvt.u64.u32 	%rd38, %r3;
	cvt.u64.u32 	%rd39, %r39;
	add.s64 	%rd40, %rd39, %rd38;
	shl.b64 	%rd41, %rd40, 2;
	add.s64 	%rd42, %rd2, %rd41;
	ld.global.nc.f32 	%f56, [%rd42+4];
	mul.wide.s32 	%rd43, %r18, 4;
	add.s64 	%rd44, %rd37, %rd43;
	ld.global.nc.f32 	%f57, [%rd44];
	fma.rn.f32 	%f67, %f56, %f57, %f55;
	add.s32 	%r39, %r39, 2;
$L__BB0_11:
	and.b32  	%r32, %r19, 1;
	setp.eq.b32 	%p11, %r32, 1;
	not.pred 	%p12, %p11;
	@%p12 bra 	$L__BB0_13;
	add.s32 	%r33, %r39, %r3;
	mul.wide.u32 	%rd45, %r33, 4;
	add.s64 	%rd46, %rd2, %rd45;
	ld.global.nc.f32 	%f58, [%rd46];
	mad.lo.s32 	%r34, %r39, %r18, %r2;
	mul.wide.s32 	%rd47, %r34, 4;
	add.s64 	%rd48, %rd1, %rd47;
	ld.global.nc.f32 	%f59, [%rd48];
	fma.rn.f32 	%f67, %f58, %f59, %f67;
$L__BB0_13:
	mad.lo.s32 	%r35, %r18, %r1, %r2;
	cvta.to.global.u64 	%rd49, %rd6;
	mul.wide.s32 	%rd50, %r35, 4;
	add.s64 	%rd51, %rd49, %rd50;
	st.global.f32 	[%rd51], %f67;
$L__BB0_14:
	ret;

}
	// .globl	_Z34gemm_kernel_global_blocking_sharedILi8ELi8ELi8EEvPKfS1_Pfiii
.visible .entry _Z34gemm_kernel_global_blocking_sharedILi8ELi8ELi8EEvPKfS1_Pfiii(
	.param .u64 .ptr .align 1 _Z34gemm_kernel_global_blocking_sharedILi8ELi8ELi8EEvPKfS1_Pfiii_param_0,
	.param .u64 .ptr .align 1 _Z34gemm_kernel_global_blocking_sharedILi8ELi8ELi8EEvPKfS1_Pfiii_param_1,
	.param .u64 .ptr .align 1 _Z34gemm_kernel_global_blocking_sharedILi8ELi8ELi8EEvPKfS1_Pfiii_param_2,
	.param .u32 _Z34gemm_kernel_global_blocking_sharedILi8ELi8ELi8EEvPKfS1_Pfiii_param_3,
	.param .u32 _Z34gemm_kernel_global_blocking_sharedILi8ELi8ELi8EEvPKfS1_Pfiii_param_4,
	.param .u32 _Z34gemm_kernel_global_blocking_sharedILi8ELi8ELi8EEvPKfS1_Pfiii_param_5
)
{
	.reg .pred 	%p<26>;
	.reg .b32 	%r<74>;
	.reg .b32 	%f<109>;
	.reg .b64 	%rd<27>;
	// demoted variable
	.shared .align 4 .b8 _ZZ34gemm_kernel_global_blocking_sharedILi8ELi8ELi8EEvPKfS1_PfiiiE3Mds[256];
	// demoted variable
	.shared .align 4 .b8 _ZZ34gemm_kernel_global_blocking_sharedILi8ELi8ELi8EEvPKfS1_PfiiiE3Nds[256];
	ld.param.u64 	%rd4, [_Z34gemm_kernel_global_blocking_sharedILi8ELi8ELi8EEvPKfS1_Pfiii_param_0];
	ld.param.u64 	%rd5, [_Z34gemm_kernel_global_blocking_sharedILi8ELi8ELi8EEvPKfS1_Pfiii_param_1];
	ld.param.u32 	%r33, [_Z34gemm_kernel_global_blocking_sharedILi8ELi8ELi8EEvPKfS1_Pfiii_param_3];
	ld.param.u32 	%r34, [_Z34gemm_kernel_global_blocking_sharedILi8ELi8ELi8EEvPKfS1_Pfiii_param_4];
	ld.param.u32 	%r35, [_Z34gemm_kernel_global_blocking_sharedILi8ELi8ELi8EEvPKfS1_Pfiii_param_5];
	cvta.to.global.u64 	%rd1, %rd5;
	cvta.to.global.u64 	%rd2, %rd4;
	mov.u32 	%r1, %tid.x;
	mov.u32 	%r2, %tid.y;
	mov.u32 	%r36, %ctaid.y;
	shl.b32 	%r37, %r36, 3;
	add.s32 	%r3, %r37, %r2;
	mov.u32 	%r38, %ctaid.x;
	shl.b32 	%r4, %r38, 3;
	add.s32 	%r5, %r4, %r1;
	setp.lt.s32 	%p1, %r35, 1;
	mov.f32 	%f108, 0f00000000;
	@%p1 bra 	$L__BB1_19;
	add.s32 	%r6, %r35, 7;
	shl.b32 	%r40, %r2, 5;
	mov.u32 	%r41, _ZZ34gemm_kernel_global_blocking_sharedILi8ELi8ELi8EEvPKfS1_PfiiiE3Mds;
	add.s32 	%r7, %r41, %r40;
	mul.lo.s32 	%r8, %r35, %r3;
	mov.u32 	%r42, _ZZ34gemm_kernel_global_blocking_sharedILi8ELi8ELi8EEvPKfS1_PfiiiE3Nds;
	shl.b32 	%r43, %r1, 2;
	add.s32 	%r10, %r42, %r43;
	add.s32 	%r9, %r10, %r40;
	setp.lt.u32 	%p2, %r35, 9;
	mov.f32 	%f108, 0f00000000;
	mov.b32 	%r73, 0;
	@%p2 bra 	$L__BB1_13;
	shr.u32 	%r45, %r6, 3;
	and.b32  	%r46, %r45, 268435454;
	neg.s32 	%r72, %r46;
	add.s32 	%r47, %r2, 8;
	mad.lo.s32 	%r48, %r34, %r47, %r1;
	add.s32 	%r69, %r48, %r4;
	mad.lo.s32 	%r49, %r2, %r34, %r1;
	add.s32 	%r68, %r49, %r4;
	add.s32 	%r66, %r1, %r8;
	mov.f32 	%f108, 0f00000000;
	mov.b32 	%r71, 8;
	cvt.u64.u32 	%rd10, %r8;
	cvt.u64.u32 	%rd11, %r1;
	mov.u32 	%r67, %r1;
	mov.u32 	%r70, %r2;
$L__BB1_3:
	setp.ge.s32 	%p3, %r3, %r33;
	setp.ge.s32 	%p4, %r67, %r35;
	mov.f32 	%f100, 0f00000000;
	or.pred  	%p5, %p3, %p4;
	@%p5 bra 	$L__BB1_5;
	mul.wide.u32 	%rd6, %r66, 4;
	add.s64 	%rd7, %rd2, %rd6;
	ld.global.nc.f32 	%f100, [%rd7];
$L__BB1_5:
	setp.ge.s32 	%p6, %r5, %r34;
	shl.b32 	%r50, %r1, 2;
	add.s32 	%r51, %r7, %r50;
	st.shared.f32 	[%r51], %f100;
	setp.ge.s32 	%p7, %r70, %r35;
	mov.f32 	%f101, 0f00000000;
	or.pred  	%p8, %p6, %p7;
	@%p8 bra 	$L__BB1_7;
	mul.wide.s32 	%rd8, %r68, 4;
	add.s64 	%rd9, %rd1, %rd8;
	ld.global.nc.f32 	%f101, [%rd9];
$L__BB1_7:
	st.shared.f32 	[%r9], %f101;
	bar.sync 	0;
	ld.shared.f32 	%f27, [%r7];
	ld.shared.f32 	%f28, [%r10];
	fma.rn.f32 	%f29, %f27, %f28, %f108;
	ld.shared.f32 	%f30, [%r7+4];
	ld.shared.f32 	%f31, [%r10+32];
	fma.rn.f32 	%f32, %f30, %f31, %f29;
	ld.shared.f32 	%f33, [%r7+8];
	ld.shared.f32 	%f34, [%r10+64];
	fma.rn.f32 	%f35, %f33, %f34, %f32;
	ld.shared.f32 	%f36, [%r7+12];
	ld.shared.f32 	%f37, [%r10+96];
	fma.rn.f32 	%f38, %f36, %f37, %f35;
	ld.shared.f32 	%f39, [%r7+16];
	ld.shared.f32 	%f40, [%r10+128];
	fma.rn.f32 	%f41, %f39, %f40, %f38;
	ld.shared.f32 	%f42, [%r7+20];
	ld.shared.f32 	%f43, [%r10+160];
	fma.rn.f32 	%f44, %f42, %f43, %f41;
	ld.shared.f32 	%f45, [%r7+24];
	ld.shared.f32 	%f46, [%r10+192];
	fma.rn.f32 	%f47, %f45, %f46, %f44;
	ld.shared.f32 	%f48, [%r7+28];
	ld.shared.f32 	%f49, [%r10+224];
	fma.rn.f32 	%f6, %f48, %f49, %f47;
	bar.sync 	0;
	add.s32 	%r52, %r67, 8;
	setp.ge.s32 	%p10, %r52, %r35;
	mov.f32 	%f102, 0f00000000;
	or.pred  	%p11, %p3, %p10;
	@%p11 bra 	$L__BB1_9;
	add.s32 	%r53, %r71, -8;
	cvt.u64.u32 	%rd12, %r53;
	add.s64 	%rd13, %rd12, %rd11;
	add.s64 	%rd14, %rd13, %rd10;
	shl.b64 	%rd15, %rd14, 2;
	add.s64 	%rd16, %rd2, %rd15;
	ld.global.nc.f32 	%f102, [%rd16+32];
$L__BB1_9:
	shl.b32 	%r54, %r1, 2;
	add.s32 	%r55, %r7, %r54;
	st.shared.f32 	[%r55], %f102;
	add.s32 	%r56, %r70, 8;
	setp.ge.s32 	%p13, %r56, %r35;
	mov.f32 	%f103, 0f00000000;
	or.pred  	%p14, %p6, %p13;
	@%p14 bra 	$L__BB1_11;
	mul.wide.s32 	%rd17, %r69, 4;
	add.s64 	%rd18, %rd1, %rd17;
	ld.global.nc.f32 	%f103, [%rd18];
$L__BB1_11:
	st.shared.f32 	[%r9], %f103;
	bar.sync 	0;
	ld.shared.f32 	%f51, [%r7];
	ld.shared.f32 	%f52, [%r10];
	fma.rn.f32 	%f53, %f51, %f52, %f6;
	ld.shared.f32 	%f54, [%r7+4];
	ld.shared.f32 	%f55, [%r10+32];
	fma.rn.f32 	%f56, %f54, %f55, %f53;
	ld.shared.f32 	%f57, [%r7+8];
	ld.shared.f32 	%f58, [%r10+64];
	fma.rn.f32 	%f59, %f57, %f58, %f56;
	ld.shared.f32 	%f60, [%r7+12];
	ld.shared.f32 	%f61, [%r10+96];
	fma.rn.f32 	%f62, %f60, %f61, %f59;
	ld.shared.f32 	%f63, [%r7+16];
	ld.shared.f32 	%f64, [%r10+128];
	fma.rn.f32 	%f65, %f63, %f64, %f62;
	ld.shared.f32 	%f66, [%r7+20];
	ld.shared.f32 	%f67, [%r10+160];
	fma.rn.f32 	%f68, %f66, %f67, %f65;
	ld.shared.f32 	%f69, [%r7+24];
	ld.shared.f32 	%f70, [%r10+192];
	fma.rn.f32 	%f71, %f69, %f70, %f68;
	ld.shared.f32 	%f72, [%r7+28];
	ld.shared.f32 	%f73, [%r10+224];
	fma.rn.f32 	%f108, %f72, %f73, %f71;
	bar.sync 	0;
	add.s32 	%r72, %r72, 2;
	add.s32 	%r71, %r71, 16;
	add.s32 	%r70, %r70, 16;
	shl.b32 	%r57, %r34, 4;
	add.s32 	%r69, %r69, %r57;
	add.s32 	%r68, %r68, %r57;
	add.s32 	%r67, %r67, 16;
	add.s32 	%r66, %r66, 16;
	setp.ne.s32 	%p15, %r72, 0;
	@%p15 bra 	$L__BB1_3;
	and.b32  	%r73, %r6, 2147483632;
$L__BB1_13:
	and.b32  	%r58, %r6, 8;
	setp.eq.s32 	%p16, %r58, 0;
	@%p16 bra 	$L__BB1_19;
	setp.ge.s32 	%p17, %r3, %r33;
	add.s32 	%r59, %r73, %r1;
	setp.ge.s32 	%p18, %r59, %r35;
	mov.f32 	%f106, 0f00000000;
	or.pred  	%p19, %p17, %p18;
	@%p19 bra 	$L__BB1_16;
	add.s32 	%r60, %r59, %r8;
	mul.wide.u32 	%rd19, %r60, 4;
	add.s64 	%rd20, %rd2, %rd19;
	ld.global.nc.f32 	%f106, [%rd20];
$L__BB1_16:
	setp.ge.s32 	%p20, %r5, %r34;
	mov.u32 	%r61, %tid.x;
	shl.b32 	%r62, %r61, 2;
	add.s32 	%r63, %r7, %r62;
	st.shared.f32 	[%r63], %f106;
	add.s32 	%r32, %r73, %r2;
	setp.ge.s32 	%p21, %r32, %r35;
	mov.f32 	%f107, 0f00000000;
	or.pred  	%p22, %p20, %p21;
	@%p22 bra 	$L__BB1_18;
	mad.lo.s32 	%r64, %r32, %r34, %r5;
	mul.wide.s32 	%rd21, %r64, 4;
	add.s64 	%rd22, %rd1, %rd21;
	ld.global.nc.f32 	%f107, [%rd22];
$L__BB1_18:
	st.shared.f32 	[%r9], %f107;
	bar.sync 	0;
	ld.shared.f32 	%f76, [%r7];
	ld.shared.f32 	%f77, [%r10];
	fma.rn.f32 	%f78, %f76, %f77, %f108;
	ld.shared.f32 	%f79, [%r7+4];
	ld.shared.f32 	%f80, [%r10+32];
	fma.rn.f32 	%f81, %f79, %f80, %f78;
	ld.shared.f32 	%f82, [%r7+8];
	ld.shared.f32 	%f83, [%r10+64];
	fma.rn.f32 	%f84, %f82, %f83, %f81;
	ld.shared.f32 	%f85, [%r7+12];
	ld.shared.f32 	%f86, [%r10+96];
	fma.rn.f32 	%f87, %f85, %f86, %f84;
	ld.shared.f32 	%f88, [%r7+16];
	ld.shared.f32 	%f89, [%r10+128];
	fma.rn.f32 	%f90, %f88, %f89, %f87;
	ld.shared.f32 	%f91, [%r7+20];
	ld.shared.f32 	%f92, [%r10+160];
	fma.rn.f32 	%f93, %f91, %f92, %f90;
	ld.shared.f32 	%f94, [%r7+24];
	ld.shared.f32 	%f95, [%r10+192];
	fma.rn.f32 	%f96, %f94, %f95, %f93;
	ld.shared.f32 	%f97, [%r7+28];
	ld.shared.f32 	%f98, [%r10+224];
	fma.rn.f32 	%f108, %f97, %f98, %f96;
	bar.sync 	0;
$L__BB1_19:
	setp.ge.s32 	%p23, %r3, %r33;
	setp.ge.s32 	%p24, %r5, %r34;
	or.pred  	%p25, %p23, %p24;
	@%p25 bra 	$L__BB1_21;
	ld.param.u64 	%rd26, [_Z34gemm_kernel_global_blocking_sharedILi8ELi8ELi8EEvPKfS1_Pfiii_param_2];
	mad.lo.s32 	%r65, %r34, %r3, %r5;
	cvta.to.global.u64 	%rd23, %rd26;
	mul.wide.s32 	%rd24, %r65, 4;
	add.s64 	%rd25, %rd23, %rd24;
	st.global.f32 	[%rd25], %f108;
$L__BB1_21:
	ret;

}
	// .globl	_Z34gemm_kernel_global_blocking_sharedILi16ELi16ELi16EEvPKfS1_Pfiii
.visible .entry _Z34gemm_kernel_global_blocking_sharedILi16ELi16ELi16EEvPKfS1_Pfiii(
	.param .u64 .ptr .align 1 _Z34gemm_kernel_global_blocking_sharedILi16ELi16ELi16EEvPKfS1_Pfiii_param_0,
	.param .u64 .ptr .align 1 _Z34gemm_kernel_global_blocking_sharedILi16ELi16ELi16EEvPKfS1_Pfiii_param_1,
	.param .u64 .ptr .align 1 _Z34gemm_kernel_global_blocking_sharedILi16ELi16ELi16EEvPKfS1_Pfiii_param_2,
	.param .u32 _Z34gemm_kernel_global_blocking_sharedILi16ELi16ELi16EEvPKfS1_Pfiii_param_3,
	.param .u32 _Z34gemm_kernel_global_blocking_sharedILi16ELi16ELi16EEvPKfS1_Pfiii_param_4,
	.param .u32 _Z34gemm_kernel_global_blocking_sharedILi16ELi16ELi16EEvPKfS1_Pfiii_param_5
)
{
	.reg .pred 	%p<12>;
	.reg .b32 	%r<43>;
	.reg .b32 	%f<63>;
	.reg .b64 	%rd<13>;
	// demoted variable
	.shared .align 4 .b8 _ZZ34gemm_kernel_global_blocking_sharedILi16ELi16ELi16EEvPKfS1_PfiiiE3Mds[1024];
	// demoted variable
	.shared .align 4 .b8 _ZZ34gemm_kernel_global_blocking_sharedILi16ELi16ELi16EEvPKfS1_PfiiiE3Nds[1024];
	ld.param.u64 	%rd3, [_Z34gemm_kernel_global_blocking_sharedILi16ELi16ELi16EEvPKfS1_Pfiii_param_0];
	ld.param.u64 	%rd4, [_Z34gemm_kernel_global_blocking_sharedILi16ELi16ELi16EEvPKfS1_Pfiii_param_1];
	ld.param.u64 	%rd5, [_Z34gemm_kernel_global_blocking_sharedILi16ELi16ELi16EEvPKfS1_Pfiii_param_2];
	ld.param.u32 	%r24, [_Z34gemm_kernel_global_blocking_sharedILi16ELi16ELi16EEvPKfS1_Pfiii_param_3];
	ld.param.u32 	%r25, [_Z34gemm_kernel_global_blocking_sharedILi16ELi16ELi16EEvPKfS1_Pfiii_param_4];
	ld.param.u32 	%r26, [_Z34gemm_kernel_global_blocking_sharedILi16ELi16ELi16EEvPKfS1_Pfiii_param_5];
	mov.u32 	%r38, %tid.x;
	mov.u32 	%r40, %tid.y;
	mov.u32 	%r27, %ctaid.y;
	shl.b32 	%r28, %r27, 4;
	add.s32 	%r3, %r28, %r40;
	mov.u32 	%r29, %ctaid.x;
	shl.b32 	%r4, %r29, 4;
	add.s32 	%r5, %r4, %r38;
	setp.lt.s32 	%p1, %r26, 1;
	mov.f32 	%f62, 0f00000000;
	@%p1 bra 	$L__BB2_7;
	add.s32 	%r30, %r26, 15;
	shr.u32 	%r31, %r30, 4;
	shl.b32 	%r32, %r40, 6;
	mov.u32 	%r33, _ZZ34gemm_kernel_global_blocking_sharedILi16ELi16ELi16EEvPKfS1_PfiiiE3Mds;
	add.s32 	%r6, %r33, %r32;
	shl.b32 	%r34, %r38, 2;
	add.s32 	%r7, %r6, %r34;
	mov.u32 	%r35, _ZZ34gemm_kernel_global_blocking_sharedILi16ELi16ELi16EEvPKfS1_PfiiiE3Nds;
	add.s32 	%r9, %r35, %r34;
	add.s32 	%r8, %r9, %r32;
	neg.s32 	%r42, %r31;
	mad.lo.s32 	%r36, %r40, %r25, %r38;
	add.s32 	%r41, %r36, %r4;
	shl.b32 	%r12, %r25, 4;
	mad.lo.s32 	%r39, %r26, %r3, %r38;
	cvta.to.global.u64 	%rd1, %rd3;
	cvta.to.global.u64 	%rd2, %rd4;
	mov.f32 	%f62, 0f00000000;
$L__BB2_2:
	setp.ge.s32 	%p2, %r3, %r24;
	setp.ge.s32 	%p3, %r38, %r26;
	mov.f32 	%f60, 0f00000000;
	or.pred  	%p4, %p2, %p3;
	@%p4 bra 	$L__BB2_4;
	mul.wide.u32 	%rd6, %r39, 4;
	add.s64 	%rd7, %rd1, %rd6;
	ld.global.nc.f32 	%f60, [%rd7];
$L__BB2_4:
	setp.ge.s32 	%p5, %r5, %r25;
	st.shared.f32 	[%r7], %f60;
	setp.ge.s32 	%p6, %r40, %r26;
	mov.f32 	%f61, 0f00000000;
	or.pred  	%p7, %p5, %p6;
	@%p7 bra 	$L__BB2_6;
	mul.wide.s32 	%rd8, %r41, 4;
	add.s64 	%rd9, %rd2, %rd8;
	ld.global.nc.f32 	%f61, [%rd9];
$L__BB2_6:
	st.shared.f32 	[%r8], %f61;
	bar.sync 	0;
	ld.shared.f32 	%f12, [%r6];
	ld.shared.f32 	%f13, [%r9];
	fma.rn.f32 	%f14, %f12, %f13, %f62;
	ld.shared.f32 	%f15, [%r6+4];
	ld.shared.f32 	%f16, [%r9+64];
	fma.rn.f32 	%f17, %f15, %f16, %f14;
	ld.shared.f32 	%f18, [%r6+8];
	ld.shared.f32 	%f19, [%r9+128];
	fma.rn.f32 	%f20, %f18, %f19, %f17;
	ld.shared.f32 	%f21, [%r6+12];
	ld.shared.f32 	%f22, [%r9+192];
	fma.rn.f32 	%f23, %f21, %f22, %f20;
	ld.shared.f32 	%f24, [%r6+16];
	ld.shared.f32 	%f25, [%r9+256];
	fma.rn.f32 	%f26, %f24, %f25, %f23;
	ld.shared.f32 	%f27, [%r6+20];
	ld.shared.f32 	%f28, [%r9+320];
	fma.rn.f32 	%f29, %f27, %f28, %f26;
	ld.shared.f32 	%f30, [%r6+24];
	ld.shared.f32 	%f31, [%r9+384];
	fma.rn.f32 	%f32, %f30, %f31, %f29;
	ld.shared.f32 	%f33, [%r6+28];
	ld.shared.f32 	%f34, [%r9+448];
	fma.rn.f32 	%f35, %f33, %f34, %f32;
	ld.shared.f32 	%f36, [%r6+32];
	ld.shared.f32 	%f37, [%r9+512];
	fma.rn.f32 	%f38, %f36, %f37, %f35;
	ld.shared.f32 	%f39, [%r6+36];
	ld.shared.f32 	%f40, [%r9+576];
	fma.rn.f32 	%f41, %f39, %f40, %f38;
	ld.shared.f32 	%f42, [%r6+40];
	ld.shared.f32 	%f43, [%r9+640];
	fma.rn.f32 	%f44, %f42, %f43, %f41;
	ld.shared.f32 	%f45, [%r6+44];
	ld.shared.f32 	%f46, [%r9+704];
	fma.rn.f32 	%f47, %f45, %f46, %f44;
	ld.shared.f32 	%f48, [%r6+48];
	ld.shared.f32 	%f49, [%r9+768];
	fma.rn.f32 	%f50, %f48, %f49, %f47;
	ld.shared.f32 	%f51, [%r6+52];
	ld.shared.f32 	%f52, [%r9+832];
	fma.rn.f32 	%f53, %f51, %f52, %f50;
	ld.shared.f32 	%f54, [%r6+56];
	ld.shared.f32 	%f55, [%r9+896];
	fma.rn.f32 	%f56, %f54, %f55, %f53;
	ld.shared.f32 	%f57, [%r6+60];
	ld.shared.f32 	%f58, [%r9+960];
	fma.rn.f32 	%f62, %f57, %f58, %f56;
	bar.sync 	0;
	add.s32 	%r42, %r42, 1;
	setp.ne.s32 	%p8, %r42, 0;
	add.s32 	%r41, %r41, %r12;
	add.s32 	%r40, %r40, 16;
	add.s32 	%r39, %r39, 16;
	add.s32 	%r38, %r38, 16;
	@%p8 bra 	$L__BB2_2;
$L__BB2_7:
	setp.ge.s32 	%p9, %r3, %r24;
	setp.ge.s32 	%p10, %r5, %r25;
	or.pred  	%p11, %p9, %p10;
	@%p11 bra 	$L__BB2_9;
	mad.lo.s32 	%r37, %r25, %r3, %r5;
	cvta.to.global.u64 	%rd10, %rd5;
	mul.wide.s32 	%rd11, %r37, 4;
	add.s64 	%rd12, %rd10, %rd11;
	st.global.f32 	[%rd12], %f62;
$L__BB2_9:
	ret;

}
	// .globl	_Z34gemm_kernel_global_blocking_sharedILi24ELi24ELi24EEvPKfS1_Pfiii
.visible .entry _Z34gemm_kernel_global_blocking_sharedILi24ELi24ELi24EEvPKfS1_Pfiii(
	.param .u64 .ptr .align 1 _Z34gemm_kernel_global_blocking_sharedILi24ELi24ELi24EEvPKfS1_Pfiii_param_0,
	.param .u64 .ptr .align 1 _Z34gemm_kernel_global_blocking_sharedILi24ELi24ELi24EEvPKfS1_Pfiii_param_1,
	.param .u64 .ptr .align 1 _Z34gemm_kernel_global_blocking_sharedILi24ELi24ELi24EEvPKfS1_Pfiii_param_2,
	.param .u32 _Z34gemm_kernel_global_blocking_sharedILi24ELi24ELi24EEvPKfS1_Pfiii_param_3,
	.param .u32 _Z34gemm_kernel_global_blocking_sharedILi24ELi24ELi24EEvPKfS1_Pfiii_param_4,
	.param .u32 _Z34gemm_kernel_global_blocking_sharedILi24ELi24ELi24EEvPKfS1_Pfiii_param_5
)
{
	.reg .pred 	%p<12>;
	.reg .b32 	%r<43>;
	.reg .b32 	%f<87>;
	.reg .b64 	%rd<13>;
	// demoted variable
	.shared .align 4 .b8 _ZZ34gemm_kernel_global_blocking_sharedILi24ELi24ELi24EEvPKfS1_PfiiiE3Mds[2304];
	// demoted variable
	.shared .align 4 .b8 _ZZ34gemm_kernel_global_blocking_sharedILi24ELi24ELi24EEvPKfS1_PfiiiE3Nds[2304];
	ld.param.u64 	%rd3, [_Z34gemm_kernel_global_blocking_sharedILi24ELi24ELi24EEvPKfS1_Pfiii_param_0];
	ld.param.u64 	%rd4, [_Z34gemm_kernel_global_blocking_sharedILi24ELi24ELi24EEvPKfS1_Pfiii_param_1];
	ld.param.u64 	%rd5, [_Z34gemm_kernel_global_blocking_sharedILi24ELi24ELi24EEvPKfS1_Pfiii_param_2];
	ld.param.u32 	%r24, [_Z34gemm_kernel_global_blocking_sharedILi24ELi24ELi24EEvPKfS1_Pfiii_param_3];
	ld.param.u32 	%r25, [_Z34gemm_kernel_global_blocking_sharedILi24ELi24ELi24EEvPKfS1_Pfiii_param_4];
	ld.param.u32 	%r26, [_Z34gemm_kernel_global_blocking_sharedILi24ELi24ELi24EEvPKfS1_Pfiii_param_5];
	mov.u32 	%r38, %tid.x;
	mov.u32 	%r40, %tid.y;
	mov.u32 	%r27, %ctaid.y;
	mad.lo.s32 	%r3, %r27, 24, %r40;
	mov.u32 	%r28, %ctaid.x;
	mul.lo.s32 	%r4, %r28, 24;
	add.s32 	%r5, %r4, %r38;
	setp.lt.s32 	%p1, %r26, 1;
	mov.f32 	%f86, 0f00000000;
	@%p1 bra 	$L__BB3_7;
	add.s32 	%r29, %r26, 23;
	mul.hi.u32 	%r30, %r29, -1431655765;
	shr.u32 	%r31, %r30, 4;
	mul.lo.s32 	%r32, %r40, 96;
	mov.u32 	%r33, _ZZ34gemm_kernel_global_blocking_sharedILi24ELi24ELi24EEvPKfS1_PfiiiE3Mds;
	add.s32 	%r6, %r33, %r32;
	shl.b32 	%r34, %r38, 2;
	add.s32 	%r7, %r6, %r34;
	mov.u32 	%r35, _ZZ34gemm_kernel_global_blocking_sharedILi24ELi24ELi24EEvPKfS1_PfiiiE3Nds;
	add.s32 	%r9, %r35, %r34;
	add.s32 	%r8, %r9, %r32;
	neg.s32 	%r42, %r31;
	mad.lo.s32 	%r36, %r40, %r25, %r38;
	add.s32 	%r41, %r36, %r4;
	mul.lo.s32 	%r12, %r25, 24;
	mad.lo.s32 	%r39, %r26, %r3, %r38;
	cvta.to.global.u64 	%rd1, %rd3;
	cvta.to.global.u64 	%rd2, %rd4;
	mov.f32 	%f86, 0f00000000;
$L__BB3_2:
	setp.ge.s32 	%p2, %r3, %r24;
	setp.ge.s32 	%p3, %r38, %r26;
	mov.f32 	%f84, 0f00000000;
	or.pred  	%p4, %p2, %p3;
	@%p4 bra 	$L__BB3_4;
	mul.wide.u32 	%rd6, %r39, 4;
	add.s64 	%rd7, %rd1, %rd6;
	ld.global.nc.f32 	%f84, [%rd7];
$L__BB3_4:
	setp.ge.s32 	%p5, %r5, %r25;
	st.shared.f32 	[%r7], %f84;
	setp.ge.s32 	%p6, %r40, %r26;
	mov.f32 	%f85, 0f00000000;
	or.pred  	%p7, %p5, %p6;
	@%p7 bra 	$L__BB3_6;
	mul.wide.s32 	%rd8, %r41, 4;
	add.s64 	%rd9, %rd2, %rd8;
	ld.global.nc.f32 	%f85, [%rd9];
$L__BB3_6:
	st.shared.f32 	[%r8], %f85;
	bar.sync 	0;
	ld.shared.f32 	%f12, [%r6];
	ld.shared.f32 	%f13, [%r9];
	fma.rn.f32 	%f14, %f12, %f13, %f86;
	ld.shared.f32 	%f15, [%r6+4];
	ld.shared.f32 	%f16, [%r9+96];
	fma.rn.f32 	%f17, %f15, %f16, %f14;
	ld.shared.f32 	%f18, [%r6+8];
	ld.shared.f32 	%f19, [%r9+192];
	fma.rn.f32 	%f20, %f18, %f19, %f17;
	ld.shared.f32 	%f21, [%r6+12];
	ld.shared.f32 	%f22, [%r9+288];
	fma.rn.f32 	%f23, %f21, %f22, %f20;
	ld.shared.f32 	%f24, [%r6+16];
	ld.shared.f32 	%f25, [%r9+384];
	fma.rn.f32 	%f26, %f24, %f25, %f23;
	ld.shared.f32 	%f27, [%r6+20];
	ld.shared.f32 	%f28, [%r9+480];
	fma.rn.f32 	%f29, %f27, %f28, %f26;
	ld.shared.f32 	%f30, [%r6+24];
	ld.shared.f32 	%f31, [%r9+576];
	fma.rn.f32 	%f32, %f30, %f31, %f29;
	ld.shared.f32 	%f33, [%r6+28];
	ld.shared.f32 	%f34, [%r9+672];
	fma.rn.f32 	%f35, %f33, %f34, %f32;
	ld.shared.f32 	%f36, [%r6+32];
	ld.shared.f32 	%f37, [%r9+768];
	fma.rn.f32 	%f38, %f36, %f37, %f35;
	ld.shared.f32 	%f39, [%r6+36];
	ld.shared.f32 	%f40, [%r9+864];
	fma.rn.f32 	%f41, %f39, %f40, %f38;
	ld.shared.f32 	%f42, [%r6+40];
	ld.shared.f32 	%f43, [%r9+960];
	fma.rn.f32 	%f44, %f42, %f43, %f41;
	ld.shared.f32 	%f45, [%r6+44];
	ld.shared.f32 	%f46, [%r9+1056];
	fma.rn.f32 	%f47, %f45, %f46, %f44;
	ld.shared.f32 	%f48, [%r6+48];
	ld.shared.f32 	%f49, [%r9+1152];
	fma.rn.f32 	%f50, %f48, %f49, %f47;
	ld.shared.f32 	%f51, [%r6+52];
	ld.shared.f32 	%f52, [%r9+1248];
	fma.rn.f32 	%f53, %f51, %f52, %f50;
	ld.shared.f32 	%f54, [%r6+56];
	ld.shared.f32 	%f55, [%r9+1344];
	fma.rn.f32 	%f56, %f54, %f55, %f53;
	ld.shared.f32 	%f57, [%r6+60];
	ld.shared.f32 	%f58, [%r9+1440];
	fma.rn.f32 	%f59, %f57, %f58, %f56;
	ld.shared.f32 	%f60, [%r6+64];
	ld.shared.f32 	%f61, [%r9+1536];
	fma.rn.f32 	%f62, %f60, %f61, %f59;
	ld.shared.f32 	%f63, [%r6+68];
	ld.shared.f32 	%f64, [%r9+1632];
	fma.rn.f32 	%f65, %f63, %f64, %f62;
	ld.shared.f32 	%f66, [%r6+72];
	ld.shared.f32 	%f67, [%r9+1728];
	fma.rn.f32 	%f68, %f66, %f67, %f65;
	ld.shared.f32 	%f69, [%r6+76];
	ld.shared.f32 	%f70, [%r9+1824];
	fma.rn.f32 	%f71, %f69, %f70, %f68;
	ld.shared.f32 	%f72, [%r6+80];
	ld.shared.f32 	%f73, [%r9+1920];
	fma.rn.f32 	%f74, %f72, %f73, %f71;
	ld.shared.f32 	%f75, [%r6+84];
	ld.shared.f32 	%f76, [%r9+2016];
	fma.rn.f32 	%f77, %f75, %f76, %f74;
	ld.shared.f32 	%f78, [%r6+88];
	ld.shared.f32 	%f79, [%r9+2112];
	fma.rn.f32 	%f80, %f78, %f79, %f77;
	ld.shared.f32 	%f81, [%r6+92];
	ld.shared.f32 	%f82, [%r9+2208];
	fma.rn.f32 	%f86, %f81, %f82, %f80;
	bar.sync 	0;
	add.s32 	%r42, %r42, 1;
	setp.ne.s32 	%p8, %r42, 0;
	add.s32 	%r41, %r41, %r12;
	add.s32 	%r40, %r40, 24;
	add.s32 	%r39, %r39, 24;
	add.s32 	%r38, %r38, 24;
	@%p8 bra 	$L__BB3_2;
$L__BB3_7:
	setp.ge.s32 	%p9, %r3, %r24;
	setp.ge.s32 	%p10, %r5, %r25;
	or.pred  	%p11, %p9, %p10;
	@%p11 bra 	$L__BB3_9;
	mad.lo.s32 	%r37, %r25, %r3, %r5;
	cvta.to.global.u64 	%rd10, %rd5;
	mul.wide.s32 	%rd11, %r37, 4;
	add.s64 	%rd12, %rd10, %rd11;
	st.global.f32 	[%rd12], %f86;
$L__BB3_9:
	ret;

}
	// .globl	_Z34gemm_kernel_global_blocking_sharedILi32ELi32ELi32EEvPKfS1_Pfiii
.visible .entry _Z34gemm_kernel_global_blocking_sharedILi32ELi32ELi32EEvPKfS1_Pfiii(
	.param .u64 .ptr .align 1 _Z34gemm_kernel_global_blocking_sharedILi32ELi32ELi32EEvPKfS1_Pfiii_param_0,
	.param .u64 .ptr .align 1 _Z34gemm_kernel_global_blocking_sharedILi32ELi32ELi32EEvPKfS1_Pfiii_param_1,
	.param .u64 .ptr .align 1 _Z34gemm_kernel_global_blocking_sharedILi32ELi32ELi32EEvPKfS1_Pfiii_param_2,
	.param .u32 _Z34gemm_kernel_global_blocking_sharedILi32ELi32ELi32EEvPKfS1_Pfiii_param_3,
	.param .u32 _Z34gemm_kernel_global_blocking_sharedILi32ELi32ELi32EEvPKfS1_Pfiii_param_4,
	.param .u32 _Z34gemm_kernel_global_blocking_sharedILi32ELi32ELi32EEvPKfS1_Pfiii_param_5
)
{
	.reg .pred 	%p<12>;
	.reg .b32 	%r<43>;
	.reg .b32 	%f<111>;
	.reg .b64 	%rd<13>;
	// demoted variable
	.shared .align 4 .b8 _ZZ34gemm_kernel_global_blocking_sharedILi32ELi32ELi32EEvPKfS1_PfiiiE3Mds[4096];
	// demoted variable
	.shared .align 4 .b8 _ZZ34gemm_kernel_global_blocking_sharedILi32ELi32ELi32EEvPKfS1_PfiiiE3Nds[4096];
	ld.param.u64 	%rd3, [_Z34gemm_kernel_global_blocking_sharedILi32ELi32ELi32EEvPKfS1_Pfiii_param_0];
	ld.param.u64 	%rd4, [_Z34gemm_kernel_global_blocking_sharedILi32ELi32ELi32EEvPKfS1_Pfiii_param_1];
	ld.param.u64 	%rd5, [_Z34gemm_kernel_global_blocking_sharedILi32ELi32ELi32EEvPKfS1_Pfiii_param_2];
	ld.param.u32 	%r24, [_Z34gemm_kernel_global_blocking_sharedILi32ELi32ELi32EEvPKfS1_Pfiii_param_3];
	ld.param.u32 	%r25, [_Z34gemm_kernel_global_blocking_sharedILi32ELi32ELi32EEvPKfS1_Pfiii_param_4];
	ld.param.u32 	%r26, [_Z34gemm_kernel_global_blocking_sharedILi32ELi32ELi32EEvPKfS1_Pfiii_param_5];
	mov.u32 	%r38, %tid.x;
	mov.u32 	%r40, %tid.y;
	mov.u32 	%r27, %ctaid.y;
	shl.b32 	%r28, %r27, 5;
	add.s32 	%r3, %r28, %r40;
	mov.u32 	%r29, %ctaid.x;
	shl.b32 	%r4, %r29, 5;
	add.s32 	%r5, %r4, %r38;
	setp.lt.s32 	%p1, %r26, 1;
	mov.f32 	%f110, 0f00000000;
	@%p1 bra 	$L__BB4_7;
	add.s32 	%r30, %r26, 31;
	shr.u32 	%r31, %r30, 5;
	shl.b32 	%r32, %r40, 7;
	mov.u32 	%r33, _ZZ34gemm_kernel_global_blocking_sharedILi32ELi32ELi32EEvPKfS1_PfiiiE3Mds;
	add.s32 	%r6, %r33, %r32;
	shl.b32 	%r34, %r38, 2;
	add.s32 	%r7, %r6, %r34;
	mov.u32 	%r35, _ZZ34gemm_kernel_global_blocking_sharedILi32ELi32ELi32EEvPKfS1_PfiiiE3Nds;
	add.s32 	%r9, %r35, %r34;
	add.s32 	%r8, %r9, %r32;
	neg.s32 	%r42, %r31;
	mad.lo.s32 	%r36, %r40, %r25, %r38;
	add.s32 	%r41, %r36, %r4;
	shl.b32 	%r12, %r25, 5;
	mad.lo.s32 	%r39, %r26, %r3, %r38;
	cvta.to.global.u64 	%rd1, %rd3;
	cvta.to.global.u64 	%rd2, %rd4;
	mov.f32 	%f110, 0f00000000;
$L__BB4_2:
	setp.ge.s32 	%p2, %r3, %r24;
	setp.ge.s32 	%p3, %r38, %r26;
	mov.f32 	%f108, 0f00000000;
	or.pred  	%p4, %p2, %p3;
	@%p4 bra 	$L__BB4_4;
	mul.wide.u32 	%rd6, %r39, 4;
	add.s64 	%rd7, %rd1, %rd6;
	ld.global.nc.f32 	%f108, [%rd7];
$L__BB4_4:
	setp.ge.s32 	%p5, %r5, %r25;
	st.shared.f32 	[%r7], %f108;
	setp.ge.s32 	%p6, %r40, %r26;
	mov.f32 	%f109, 0f00000000;
	or.pred  	%p7, %p5, %p6;
	@%p7 bra 	$L__BB4_6;
	mul.wide.s32 	%rd8, %r41, 4;
	add.s64 	%rd9, %rd2, %rd8;
	ld.global.nc.f32 	%f109, [%rd9];
$L__BB4_6:
	st.shared.f32 	[%r8], %f109;
	bar.sync 	0;
	ld.shared.f32 	%f12, [%r6];
	ld.shared.f32 	%f13, [%r9];
	fma.rn.f32 	%f14, %f12, %f13, %f110;
	ld.shared.f32 	%f15, [%r6+4];
	ld.shared.f32 	%f16, [%r9+128];
	fma.rn.f32 	%f17, %f15, %f16, %f14;
	ld.shared.f32 	%f18, [%r6+8];
	ld.shared.f32 	%f19, [%r9+256];
	fma.rn.f32 	%f20, %f18, %f19, %f17;
	ld.shared.f32 	%f21, [%r6+12];
	ld.shared.f32 	%f22, [%r9+384];
	fma.rn.f32 	%f23, %f21, %f22, %f20;
	ld.shared.f32 	%f24, [%r6+16];
	ld.shared.f32 	%f25, [%r9+512];
	fma.rn.f32 	%f26, %f24, %f25, %f23;
	ld.shared.f32 	%f27, [%r6+20];
	ld.shared.f32 	%f28, [%r9+640];
	fma.rn.f32 	%f29, %f27, %f28, %f26;
	ld.shared.f32 	%f30, [%r6+24];
	ld.shared.f32 	%f31, [%r9+768];
	fma.rn.f32 	%f32, %f30, %f31, %f29;
	ld.shared.f32 	%f33, [%r6+28];
	ld.shared.f32 	%f34, [%r9+896];
	fma.rn.f32 	%f35, %f33, %f34, %f32;
	ld.shared.f32 	%f36, [%r6+32];
	ld.shared.f32 	%f37, [%r9+1024];
	fma.rn.f32 	%f38, %f36, %f37, %f35;
	ld.shared.f32 	%f39, [%r6+36];
	ld.shared.f32 	%f40, [%r9+1152];
	fma.rn.f32 	%f41, %f39, %f40, %f38;
	ld.shared.f32 	%f42, [%r6+40];
	ld.shared.f32 	%f43, [%r9+1280];
	fma.rn.f32 	%f44, %f42, %f43, %f41;
	ld.shared.f32 	%f45, [%r6+44];
	ld.shared.f32 	%f46, [%r9+1408];
	fma.rn.f32 	%f47, %f45, %f46, %f44;
	ld.shared.f32 	%f48, [%r6+48];
	ld.shared.f32 	%f49, [%r9+1536];
	fma.rn.f32 	%f50, %f48, %f49, %f47;
	ld.shared.f32 	%f51, [%r6+52];
	ld.shared.f32 	%f52, [%r9+1664];
	fma.rn.f32 	%f53, %f51, %f52, %f50;
	ld.shared.f32 	%f54, [%r6+56];
	ld.shared.f32 	%f55, [%r9+1792];
	fma.rn.f32 	%f56, %f54, %f55, %f53;
	ld.shared.f32 	%f57, [%r6+60];
	ld.shared.f32 	%f58, [%r9+1920];
	fma.rn.f32 	%f59, %f57, %f58, %f56;
	ld.shared.f32 	%f60, [%r6+64];
	ld.shared.f32 	%f61, [%r9+2048];
	fma.rn.f32 	%f62, %f60, %f61, %f59;
	ld.shared.f32 	%f63, [%r6+68];
	ld.shared.f32 	%f64, [%r9+2176];
	fma.rn.f32 	%f65, %f63, %f64, %f62;
	ld.shared.f32 	%f66, [%r6+72];
	ld.shared.f32 	%f67, [%r9+2304];
	fma.rn.f32 	%f68, %f66, %f67, %f65;
	ld.shared.f32 	%f69, [%r6+76];
	ld.shared.f32 	%f70, [%r9+2432];
	fma.rn.f32 	%f71, %f69, %f70, %f68;
	ld.shared.f32 	%f72, [%r6+80];
	ld.shared.f32 	%f73, [%r9+2560];
	fma.rn.f32 	%f74, %f72, %f73, %f71;
	ld.shared.f32 	%f75, [%r6+84];
	ld.shared.f32 	%f76, [%r9+2688];
	fma.rn.f32 	%f77, %f75, %f76, %f74;
	ld.shared.f32 	%f78, [%r6+88];
	ld.shared.f32 	%f79, [%r9+2816];
	fma.rn.f32 	%f80, %f78, %f79, %f77;
	ld.shared.f32 	%f81, [%r6+92];
	ld.shared.f32 	%f82, [%r9+2944];
	fma.rn.f32 	%f83, %f81, %f82, %f80;
	ld.shared.f32 	%f84, [%r6+96];
	ld.shared.f32 	%f85, [%r9+3072];
	fma.rn.f32 	%f86, %f84, %f85, %f83;
	ld.shared.f32 	%f87, [%r6+100];
	ld.shared.f32 	%f88, [%r9+3200];
	fma.rn.f32 	%f89, %f87, %f88, %f86;
	ld.shared.f32 	%f90, [%r6+104];
	ld.shared.f32 	%f91, [%r9+3328];
	fma.rn.f32 	%f92, %f90, %f91, %f89;
	ld.shared.f32 	%f93, [%r6+108];
	ld.shared.f32 	%f94, [%r9+3456];
	fma.rn.f32 	%f95, %f93, %f94, %f92;
	ld.shared.f32 	%f96, [%r6+112];
	ld.shared.f32 	%f97, [%r9+3584];
	fma.rn.f32 	%f98, %f96, %f97, %f95;
	ld.shared.f32 	%f99, [%r6+116];
	ld.shared.f32 	%f100, [%r9+3712];
	fma.rn.f32 	%f101, %f99, %f100, %f98;
	ld.shared.f32 	%f102, [%r6+120];
	ld.shared.f32 	%f103, [%r9+3840];
	fma.rn.f32 	%f104, %f102, %f103, %f101;
	ld.shared.f32 	%f105, [%r6+124];
	ld.shared.f32 	%f106, [%r9+3968];
	fma.rn.f32 	%f110, %f105, %f106, %f104;
	bar.sync 	0;
	add.s32 	%r42, %r42, 1;
	setp.ne.s32 	%p8, %r42, 0;
	add.s32 	%r41, %r41, %r12;
	add.s32 	%r40, %r40, 32;
	add.s32 	%r39, %r39, 32;
	add.s32 	%r38, %r38, 32;
	@%p8 bra 	$L__BB4_2;
$L__BB4_7:
	setp.ge.s32 	%p9, %r3, %r24;
	setp.ge.s32 	%p10, %r5, %r25;
	or.pred  	%p11, %p9, %p10;
	@%p11 bra 	$L__BB4_9;
	mad.lo.s32 	%r37, %r25, %r3, %r5;
	cvta.to.global.u64 	%rd10, %rd5;
	mul.wide.s32 	%rd11, %r37, 4;
	add.s64 	%rd12, %rd10, %rd11;
	st.global.f32 	[%rd12], %f110;
$L__BB4_9:
	ret;

}


// ===== COMPILED SASS (sm_100) =====

	.target	sm_100

	.elftype	@"ET_EXEC"


//--------------------- .note.nv.tkinfo           --------------------------
	.section	.note.nv.tkinfo,"",@"SHT_NOTE"
	.sectionflags	@"SHF_NOTE_NV_TKINFO"
	.tkinfo
        /*0018*/ 	.word	0x00000002
        /*0030*/ 	.string	""
        /*0030*/ 	.string	"ptxas"
        /*0030*/ 	.string	"Cuda compilation tools, release 13.0, V13.0.88"
        /*0030*/ 	.string	"Build cuda_13.0.r13.0/compiler.36424714_0"
        /*0030*/ 	.string	"-arch sm_100 -m 64 "



//--------------------- .note.nv.cuinfo           --------------------------
	.section	.note.nv.cuinfo,"",@"SHT_NOTE"
	.sectionflags	@"SHF_NOTE_NV_CUINFO"
        /*0018*/ 	.short	0x0002
        /*001a*/ 	.short	0x0064
        /*001c*/ 	.short	0x0082
	.zero		2


//--------------------- .nv.info                  --------------------------
	.section	.nv.info,"",@"SHT_CUDA_INFO"
	.align	4


	//----- nvinfo : EIATTR_REGCOUNT
	.align		4
        /*0000*/ 	.byte	0x04, 0x2f
        /*0002*/ 	.short	(.L_1 - .L_0)
	.align		4
.L_0:
        /*0004*/ 	.word	index@(_Z17gemm_kernel_basicPKfS0_Pfiii)
        /*0008*/ 	.word	0x00000020


	//----- nvinfo : EIATTR_FRAME_SIZE
	.align		4
.L_1:
        /*000c*/ 	.byte	0x04, 0x11
        /*000e*/ 	.short	(.L_3 - .L_2)
	.align		4
.L_2:
        /*0010*/ 	.word	index@(_Z17gemm_kernel_basicPKfS0_Pfiii)
        /*0014*/ 	.word	0x00000000


	//----- nvinfo : EIATTR_REGCOUNT
	.align		4
.L_3:
        /*0018*/ 	.byte	0x04, 0x2f
        /*001a*/ 	.short	(.L_5 - .L_4)
	.align		4
.L_4:
        /*001c*/ 	.word	index@(_Z34gemm_kernel_global_blocking_sharedILi8ELi8ELi8EEvPKfS1_Pfiii)
        /*0020*/ 	.word	0x00000020


	//----- nvinfo : EIATTR_FRAME_SIZE
	.align		4
.L_5:
        /*0024*/ 	.byte	0x04, 0x11
        /*0026*/ 	.short	(.L_7 - .L_6)
	.align		4
.L_6:
        /*0028*/ 	.word	index@(_Z34gemm_kernel_global_blocking_sharedILi8ELi8ELi8EEvPKfS1_Pfiii)
        /*002c*/ 	.word	0x00000000


	//----- nvinfo : EIATTR_REGCOUNT
	.align		4
.L_7:
        /*0030*/ 	.byte	0x04, 0x2f
        /*0032*/ 	.short	(.L_9 - .L_8)
	.align		4
.L_8:
        /*0034*/ 	.word	index@(_Z34gemm_kernel_global_blocking_sharedILi16ELi16ELi16EEvPKfS1_Pfiii)
        /*0038*/ 	.word	0x00000020


	//----- nvinfo : EIATTR_FRAME_SIZE
	.align		4
.L_9:
        /*003c*/ 	.byte	0x04, 0x11
        /*003e*/ 	.short	(.L_11 - .L_10)
	.align		4
.L_10:
        /*0040*/ 	.word	index@(_Z34gemm_kernel_global_blocking_sharedILi16ELi16ELi16EEvPKfS1_Pfiii)
        /*0044*/ 	.word	0x00000000


	//----- nvinfo : EIATTR_REGCOUNT
	.align		4
.L_11:
        /*0048*/ 	.byte	0x04, 0x2f
        /*004a*/ 	.short	(.L_13 - .L_12)
	.align		4
.L_12:
        /*004c*/ 	.word	index@(_Z34gemm_kernel_global_blocking_sharedILi24ELi24ELi24EEvPKfS1_Pfiii)
        /*0050*/ 	.word	0x00000020


	//----- nvinfo : EIATTR_FRAME_SIZE
	.align		4
.L_13:
        /*0054*/ 	.byte	0x04, 0x11
        /*0056*/ 	.short	(.L_15 - .L_14)
	.align		4
.L_14:
        /*0058*/ 	.word	index@(_Z34gemm_kernel_global_blocking_sharedILi24ELi24ELi24EEvPKfS1_Pfiii)
        /*005c*/ 	.word	0x00000000


	//----- nvinfo : EIATTR_REGCOUNT
	.align		4
.L_15:
        /*0060*/ 	.byte	0x04, 0x2f
        /*0062*/ 	.short	(.L_17 - .L_16)
	.align		4
.L_16:
        /*0064*/ 	.word	index@(_Z34gemm_kernel_global_blocking_sharedILi32ELi32ELi32EEvPKfS1_Pfiii)
        /*0068*/ 	.word	0x00000020


	//----- nvinfo : EIATTR_FRAME_SIZE
	.align		4
.L_17:
        /*006c*/ 	.byte	0x04, 0x11
        /*006e*/ 	.short	(.L_19 - .L_18)
	.align		4
.L_18:
        /*0070*/ 	.word	index@(_Z34gemm_kernel_global_blocking_sharedILi32ELi32ELi32EEvPKfS1_Pfiii)
        /*0074*/ 	.word	0x00000000


	//----- nvinfo : EIATTR_MIN_STACK_SIZE
	.align		4
.L_19:
        /*0078*/ 	.byte	0x04, 0x12
        /*007a*/ 	.short	(.L_21 - .L_20)
	.align		4
.L_20:
        /*007c*/ 	.word	index@(_Z34gemm_kernel_global_blocking_sharedILi32ELi32ELi32EEvPKfS1_Pfiii)
        /*0080*/ 	.word	0x00000000


	//----- nvinfo : EIATTR_MIN_STACK_SIZE
	.align		4
.L_21:
        /*0084*/ 	.byte	0x04, 0x12
        /*0086*/ 	.short	(.L_23 - .L_22)
	.align		4
.L_22:
        /*0088*/ 	.word	index@(_Z34gemm_kernel_global_blocking_sharedILi24ELi24ELi24EEvPKfS1_Pfiii)
        /*008c*/ 	.word	0x00000000


	//----- nvinfo : EIATTR_MIN_STACK_SIZE
	.align		4
.L_23:
        /*0090*/ 	.byte	0x04, 0x12
        /*0092*/ 	.short	(.L_25 - .L_24)
	.align		4
.L_24:
        /*0094*/ 	.word	index@(_Z34gemm_kernel_global_blocking_sharedILi16ELi16ELi16EEvPKfS1_Pfiii)
        /*0098*/ 	.word	0x00000000


	//----- nvinfo : EIATTR_MIN_STACK_SIZE
	.align		4
.L_25:
        /*009c*/ 	.byte	0x04, 0x12
        /*009e*/ 	.short	(.L_27 - .L_26)
	.align		4
.L_26:
        /*00a0*/ 	.word	index@(_Z34gemm_kernel_global_blocking_sharedILi8ELi8ELi8EEvPKfS1_Pfiii)
        /*00a4*/ 	.word	0x00000000


	//----- nvinfo : EIATTR_MIN_STACK_SIZE
	.align		4
.L_27:
        /*00a8*/ 	.byte	0x04, 0x12
        /*00aa*/ 	.short	(.L_29 - .L_28)
	.align		4
.L_28:
        /*00ac*/ 	.word	index@(_Z17gemm_kernel_basicPKfS0_Pfiii)
        /*00b0*/ 	.word	0x00000000
.L_29:


//--------------------- .nv.compat                --------------------------
	.section	.nv.compat,"",@"SHT_CUDA_COMPAT_INFO"
	.align	4
        /*0000*/ 	.byte	0x02, 0x09, 0x00, 0x00, 0x02, 0x02, 0x01, 0x00, 0x02, 0x05, 0x05, 0x00, 0x03, 0x07, 0x01, 0x01
        /*0010*/ 	.byte	0x02, 0x03, 0x00, 0x00, 0x02, 0x06, 0x01, 0x00, 0x04, 0x0b, 0x08, 0x00, 0x09, 0x00, 0x00, 0x00
        /*0020*/ 	.byte	0x00, 0x00, 0x00, 0x00


//--------------------- .nv.info._Z34gemm_kernel_global_blocking_sharedILi32ELi32ELi32EEvPKfS1_Pfiii --------------------------
	.section	.nv.info._Z34gemm_kernel_global_blocking_sharedILi32ELi32ELi32EEvPKfS1_Pfiii,"",@"SHT_CUDA_INFO"
	.sectionflags	@""
	.align	4


	//----- nvinfo : EIATTR_CUDA_API_VERSION
	.align		4
        /*0000*/ 	.byte	0x04, 0x37
        /*0002*/ 	.short	(.L_31 - .L_30)
.L_30:
        /*0004*/ 	.word	0x00000082


	//----- nvinfo : EIATTR_KPARAM_INFO
	.align		4
.L_31:
        /*0008*/ 	.byte	0x04, 0x17
        /*000a*/ 	.short	(.L_33 - .L_32)
.L_32:
        /*000c*/ 	.word	0x00000000
        /*0010*/ 	.short	0x0005
        /*0012*/ 	.short	0x0020
        /*0014*/ 	.byte	0x00, 0xf0, 0x11, 0x00


	//----- nvinfo : EIATTR_KPARAM_INFO
	.align		4
.L_33:
        /*0018*/ 	.byte	0x04, 0x17
        /*001a*/ 	.short	(.L_35 - .L_34)
.L_34:
        /*001c*/ 	.word	0x00000000
        /*0020*/ 	.short	0x0004
        /*0022*/ 	.short	0x001c
        /*0024*/ 	.byte	0x00, 0xf0, 0x11, 0x00


	//----- nvinfo : EIATTR_KPARAM_INFO
	.align		4
.L_35:
        /*0028*/ 	.byte	0x04, 0x17
        /*002a*/ 	.short	(.L_37 - .L_36)
.L_36:
        /*002c*/ 	.word	0x00000000
        /*0030*/ 	.short	0x0003
        /*0032*/ 	.short	0x0018
        /*0034*/ 	.byte	0x00, 0xf0, 0x11, 0x00


	//----- nvinfo : EIATTR_KPARAM_INFO
	.align		4
.L_37:
        /*0038*/ 	.byte	0x04, 0x17
        /*003a*/ 	.short	(.L_39 - .L_38)
.L_38:
        /*003c*/ 	.word	0x00000000
        /*0040*/ 	.short	0x0002
        /*0042*/ 	.short	0x0010
        /*0044*/ 	.byte	0x00, 0xf5, 0x21, 0x00


	//----- nvinfo : EIATTR_KPARAM_INFO
	.align		4
.L_39:
        /*0048*/ 	.byte	0x04, 0x17
        /*004a*/ 	.short	(.L_41 - .L_40)
.L_40:
        /*004c*/ 	.word	0x00000000
        /*0050*/ 	.short	0x0001
        /*0052*/ 	.short	0x0008
        /*0054*/ 	.byte	0x00, 0xf5, 0x21, 0x00


	//----- nvinfo : EIATTR_KPARAM_INFO
	.align		4
.L_41:
        /*0058*/ 	.byte	0x04, 0x17
        /*005a*/ 	.short	(.L_43 - .L_42)
.L_42:
        /*005c*/ 	.word	0x00000000
        /*0060*/ 	.short	0x0000
        /*0062*/ 	.short	0x0000
        /*0064*/ 	.byte	0x00, 0xf5, 0x21, 0x00


	//----- nvinfo : EIATTR_SPARSE_MMA_MASK
	.align		4
.L_43:
        /*0068*/ 	.byte	0x03, 0x50
        /*006a*/ 	.short	0x0000


	//----- nvinfo : EIATTR_MAXREG_COUNT
	.align		4
        /*006c*/ 	.byte	0x03, 0x1b
        /*006e*/ 	.short	0x00ff


	//----- nvinfo : EIATTR_NUM_BARRIERS
	.align		4
        /*0070*/ 	.byte	0x02, 0x4c
        /*0072*/ 	.byte	0x01
	.zero		1


	//----- nvinfo : EIATTR_MERCURY_ISA_VERSION
	.align		4
        /*0074*/ 	.byte	0x03, 0x5f
        /*0076*/ 	.short	0x0101


	//----- nvinfo : EIATTR_VRC_CTA_INIT_COUNT
	.align		4
        /*0078*/ 	.byte	0x02, 0x4a
	.zero		1
	.zero		1


	//----- nvinfo : EIATTR_EXIT_INSTR_OFFSETS
	.align		4
        /*007c*/ 	.byte	0x04, 0x1c
        /*007e*/ 	.short	(.L_45 - .L_44)


	//   ....[0]....
.L_44:
        /*0080*/ 	.word	0x00000820


	//   ....[1]....
        /*0084*/ 	.word	0x00000870


	//----- nvinfo : EIATTR_CBANK_PARAM_SIZE
	.align		4
.L_45:
        /*0088*/ 	.byte	0x03, 0x19
        /*008a*/ 	.short	0x0024


	//----- nvinfo : EIATTR_PARAM_CBANK
	.align		4
        /*008c*/ 	.byte	0x04, 0x0a
        /*008e*/ 	.short	(.L_47 - .L_46)
	.align		4
.L_46:
        /*0090*/ 	.word	index@(.nv.constant0._Z34gemm_kernel_global_blocking_sharedILi32ELi32ELi32EEvPKfS1_Pfiii)
        /*0094*/ 	.short	0x0380
        /*0096*/ 	.short	0x0024


	//----- nvinfo : EIATTR_SW_WAR
	.align		4
.L_47:
        /*0098*/ 	.byte	0x04, 0x36
        /*009a*/ 	.short	(.L_49 - .L_48)
.L_48:
        /*009c*/ 	.word	0x00000008
.L_49:


//--------------------- .nv.info._Z34gemm_kernel_global_blocking_sharedILi24ELi24ELi24EEvPKfS1_Pfiii --------------------------
	.section	.nv.info._Z34gemm_kernel_global_blocking_sharedILi24ELi24ELi24EEvPKfS1_Pfiii,"",@"SHT_CUDA_INFO"
	.sectionflags	@""
	.align	4


	//----- nvinfo : EIATTR_CUDA_API_VERSION
	.align		4
        /*0000*/ 	.byte	0x04, 0x37
        /*0002*/ 	.short	(.L_51 - .L_50)
.L_50:
        /*0004*/ 	.word	0x00000082


	//----- nvinfo : EIATTR_KPARAM_INFO
	.align		4
.L_51:
        /*0008*/ 	.byte	0x04, 0x17
        /*000a*/ 	.short	(.L_53 - .L_52)
.L_52:
        /*000c*/ 	.word	0x00000000
        /*0010*/ 	.short	0x0005
        /*0012*/ 	.short	0x0020
        /*0014*/ 	.byte	0x00, 0xf0, 0x11, 0x00


	//----- nvinfo : EIATTR_KPARAM_INFO
	.align		4
.L_53:
        /*0018*/ 	.byte	0x04, 0x17
        /*001a*/ 	.short	(.L_55 - .L_54)
.L_54:
        /*001c*/ 	.word	0x00000000
        /*0020*/ 	.short	0x0004
        /*0022*/ 	.short	0x001c
        /*0024*/ 	.byte	0x00, 0xf0, 0x11, 0x00


	//----- nvinfo : EIATTR_KPARAM_INFO
	.align		4
.L_55:
        /*0028*/ 	.byte	0x04, 0x17
        /*002a*/ 	.short	(.L_57 - .L_56)
.L_56:
        /*002c*/ 	.word	0x00000000
        /*0030*/ 	.short	0x0003
        /*0032*/ 	.short	0x0018
        /*0034*/ 	.byte	0x00, 0xf0, 0x11, 0x00


	//----- nvinfo : EIATTR_KPARAM_INFO
	.align		4
.L_57:
        /*0038*/ 	.byte	0x04, 0x17
        /*003a*/ 	.short	(.L_59 - .L_58)
.L_58:
        /*003c*/ 	.word	0x00000000
        /*0040*/ 	.short	0x0002
        /*0042*/ 	.short	0x0010
        /*0044*/ 	.byte	0x00, 0xf5, 0x21, 0x00


	//----- nvinfo : EIATTR_KPARAM_INFO
	.align		4
.L_59:
        /*0048*/ 	.byte	0x04, 0x17
        /*004a*/ 	.short	(.L_61 - .L_60)
.L_60:
        /*004c*/ 	.word	0x00000000
        /*0050*/ 	.short	0x0001
        /*0052*/ 	.short	0x0008
        /*0054*/ 	.byte	0x00, 0xf5, 0x21, 0x00


	//----- nvinfo : EIATTR_KPARAM_INFO
	.align		4
.L_61:
        /*0058*/ 	.byte	0x04, 0x17
        /*005a*/ 	.short	(.L_63 - .L_62)
.L_62:
        /*005c*/ 	.word	0x00000000
        /*0060*/ 	.short	0x0000
        /*0062*/ 	.short	0x0000
        /*0064*/ 	.byte	0x00, 0xf5, 0x21, 0x00


	//----- nvinfo : EIATTR_SPARSE_MMA_MASK
	.align		4
.L_63:
        /*0068*/ 	.byte	0x03, 0x50
        /*006a*/ 	.short	0x0000


	//----- nvinfo : EIATTR_MAXREG_COUNT
	.align		4
        /*006c*/ 	.byte	0x03, 0x1b
        /*006e*/ 	.short	0x00ff


	//----- nvinfo : EIATTR_NUM_BARRIERS
	.align		4
        /*0070*/ 	.byte	0x02, 0x4c
        /*0072*/ 	.byte	0x01
	.zero		1


	//----- nvinfo : EIATTR_MERCURY_ISA_VERSION
	.align		4
        /*0074*/ 	.byte	0x03, 0x5f
        /*0076*/ 	.short	0x0101


	//----- nvinfo : EIATTR_VRC_CTA_INIT_COUNT
	.align		4
        /*0078*/ 	.byte	0x02, 0x4a
	.zero		1
	.zero		1


	//----- nvinfo : EIATTR_EXIT_INSTR_OFFSETS
	.align		4
        /*007c*/ 	.byte	0x04, 0x1c
        /*007e*/ 	.short	(.L_65 - .L_64)


	//   ....[0]....
.L_64:
        /*0080*/ 	.word	0x00000700


	//   ....[1]....
        /*0084*/ 	.word	0x00000750


	//----- nvinfo : EIATTR_CBANK_PARAM_SIZE
	.align		4
.L_65:
        /*0088*/ 	.byte	0x03, 0x19
        /*008a*/ 	.short	0x0024


	//----- nvinfo : EIATTR_PARAM_CBANK
	.align		4
        /*008c*/ 	.byte	0x04, 0x0a
        /*008e*/ 	.short	(.L_67 - .L_66)
	.align		4
.L_66:
        /*0090*/ 	.word	index@(.nv.constant0._Z34gemm_kernel_global_blocking_sharedILi24ELi24ELi24EEvPKfS1_Pfiii)
        /*0094*/ 	.short	0x0380
        /*0096*/ 	.short	0x0024


	//----- nvinfo : EIATTR_SW_WAR
	.align		4
.L_67:
        /*0098*/ 	.byte	0x04, 0x36
        /*009a*/ 	.short	(.L_69 - .L_68)
.L_68:
        /*009c*/ 	.word	0x00000008
.L_69:


//--------------------- .nv.info._Z34gemm_kernel_global_blocking_sharedILi16ELi16ELi16EEvPKfS1_Pfiii --------------------------
	.section	.nv.info._Z34gemm_kernel_global_blocking_sharedILi16ELi16ELi16EEvPKfS1_Pfiii,"",@"SHT_CUDA_INFO"
	.sectionflags	@""
	.align	4


	//----- nvinfo : EIATTR_CUDA_API_VERSION
	.align		4
        /*0000*/ 	.byte	0x04, 0x37
        /*0002*/ 	.short	(.L_71 - .L_70)
.L_70:
        /*0004*/ 	.word	0x00000082


	//----- nvinfo : EIATTR_KPARAM_INFO
	.align		4
.L_71:
        /*0008*/ 	.byte	0x04, 0x17
        /*000a*/ 	.short	(.L_73 - .L_72)
.L_72:
        /*000c*/ 	.word	0x00000000
        /*0010*/ 	.short	0x0005
        /*0012*/ 	.short	0x0020
        /*0014*/ 	.byte	0x00, 0xf0, 0x11, 0x00


	//----- nvinfo : EIATTR_KPARAM_INFO
	.align		4
.L_73:
        /*0018*/ 	.byte	0x04, 0x17
        /*001a*/ 	.short	(.L_75 - .L_74)
.L_74:
        /*001c*/ 	.word	0x00000000
        /*0020*/ 	.short	0x0004
        /*0022*/ 	.short	0x001c
        /*0024*/ 	.byte	0x00, 0xf0, 0x11, 0x00


	//----- nvinfo : EIATTR_KPARAM_INFO
	.align		4
.L_75:
        /*0028*/ 	.byte	0x04, 0x17
        /*002a*/ 	.short	(.L_77 - .L_76)
.L_76:
        /*002c*/ 	.word	0x00000000
        /*0030*/ 	.short	0x0003
        /*0032*/ 	.short	0x0018
        /*0034*/ 	.byte	0x00, 0xf0, 0x11, 0x00


	//----- nvinfo : EIATTR_KPARAM_INFO
	.align		4
.L_77:
        /*0038*/ 	.byte	0x04, 0x17
        /*003a*/ 	.short	(.L_79 - .L_78)
.L_78:
        /*003c*/ 	.word	0x00000000
        /*0040*/ 	.short	0x0002
        /*0042*/ 	.short	0x0010
        /*0044*/ 	.byte	0x00, 0xf5, 0x21, 0x00


	//----- nvinfo : EIATTR_KPARAM_INFO
	.align		4
.L_79:
        /*0048*/ 	.byte	0x04, 0x17
        /*004a*/ 	.short	(.L_81 - .L_80)
.L_80:
        /*004c*/ 	.word	0x00000000
        /*0050*/ 	.short	0x0001
        /*0052*/ 	.short	0x0008
        /*0054*/ 	.byte	0x00, 0xf5, 0x21, 0x00


	//----- nvinfo : EIATTR_KPARAM_INFO
	.align		4
.L_81:
        /*0058*/ 	.byte	0x04, 0x17
        /*005a*/ 	.short	(.L_83 - .L_82)
.L_82:
        /*005c*/ 	.word	0x00000000
        /*0060*/ 	.short	0x0000
        /*0062*/ 	.short	0x0000
        /*0064*/ 	.byte	0x00, 0xf5, 0x21, 0x00


	//----- nvinfo : EIATTR_SPARSE_MMA_MASK
	.align		4
.L_83:
        /*0068*/ 	.byte	0x03, 0x50
        /*006a*/ 	.short	0x0000


	//----- nvinfo : EIATTR_MAXREG_COUNT
	.align		4
        /*006c*/ 	.byte	0x03, 0x1b
        /*006e*/ 	.short	0x00ff


	//----- nvinfo : EIATTR_NUM_BARRIERS
	.align		4
        /*0070*/ 	.byte	0x02, 0x4c
        /*0072*/ 	.byte	0x01
	.zero		1


	//----- nvinfo : EIATTR_MERCURY_ISA_VERSION
	.align		4
        /*0074*/ 	.byte	0x03, 0x5f
        /*0076*/ 	.short	0x0101


	//----- nvinfo : EIATTR_VRC_CTA_INIT_COUNT
	.align		4
        /*0078*/ 	.byte	0x02, 0x4a
	.zero		1
	.zero		1


	//----- nvinfo : EIATTR_EXIT_INSTR_OFFSETS
	.align		4
        /*007c*/ 	.byte	0x04, 0x1c
        /*007e*/ 	.short	(.L_85 - .L_84)


	//   ....[0]....
.L_84:
        /*0080*/ 	.word	0x000005e0


	//   ....[1]....
        /*0084*/ 	.word	0x00000630


	//----- nvinfo : EIATTR_CBANK_PARAM_SIZE
	.align		4
.L_85:
        /*0088*/ 	.byte	0x03, 0x19
        /*008a*/ 	.short	0x0024


	//----- nvinfo : EIATTR_PARAM_CBANK
	.align		4
        /*008c*/ 	.byte	0x04, 0x0a
        /*008e*/ 	.short	(.L_87 - .L_86)
	.align		4
.L_86:
        /*0090*/ 	.word	index@(.nv.constant0._Z34gemm_kernel_global_blocking_sharedILi16ELi16ELi16EEvPKfS1_Pfiii)
        /*0094*/ 	.short	0x0380
        /*0096*/ 	.short	0x0024


	//----- nvinfo : EIATTR_SW_WAR
	.align		4
.L_87:
        /*0098*/ 	.byte	0x04, 0x36
        /*009a*/ 	.short	(.L_89 - .L_88)
.L_88:
        /*009c*/ 	.word	0x00000008
.L_89:


//--------------------- .nv.info._Z34gemm_kernel_global_blocking_sharedILi8ELi8ELi8EEvPKfS1_Pfiii --------------------------
	.section	.nv.info._Z34gemm_kernel_global_blocking_sharedILi8ELi8ELi8EEvPKfS1_Pfiii,"",@"SHT_CUDA_INFO"
	.sectionflags	@""
	.align	4


	//----- nvinfo : EIATTR_CUDA_API_VERSION
	.align		4
        /*0000*/ 	.byte	0x04, 0x37
        /*0002*/ 	.short	(.L_91 - .L_90)
.L_90:
        /*0004*/ 	.word	0x00000082


	//----- nvinfo : EIATTR_KPARAM_INFO
	.align		4
.L_91:
        /*0008*/ 	.byte	0x04, 0x17
        /*000a*/ 	.short	(.L_93 - .L_92)
.L_92:
        /*000c*/ 	.word	0x00000000
        /*0010*/ 	.short	0x0005
        /*0012*/ 	.short	0x0020
        /*0014*/ 	.byte	0x00, 0xf0, 0x11, 0x00


	//----- nvinfo : EIATTR_KPARAM_INFO
	.align		4
.L_93:
        /*0018*/ 	.byte	0x04, 0x17
        /*001a*/ 	.short	(.L_95 - .L_94)
.L_94:
        /*001c*/ 	.word	0x00000000
        /*0020*/ 	.short	0x0004
        /*0022*/ 	.short	0x001c
        /*0024*/ 	.byte	0x00, 0xf0, 0x11, 0x00


	//----- nvinfo : EIATTR_KPARAM_INFO
	.align		4
.L_95:
        /*0028*/ 	.byte	0x04, 0x17
        /*002a*/ 	.short	(.L_97 - .L_96)
.L_96:
        /*002c*/ 	.word	0x00000000
        /*0030*/ 	.short	0x0003
        /*0032*/ 	.short	0x0018
        /*0034*/ 	.byte	0x00, 0xf0, 0x11, 0x00


	//----- nvinfo : EIATTR_KPARAM_INFO
	.align		4
.L_97:
        /*0038*/ 	.byte	0x04, 0x17
        /*003a*/ 	.short	(.L_99 - .L_98)
.L_98:
        /*003c*/ 	.word	0x00000000
        /*0040*/ 	.short	0x0002
        /*0042*/ 	.short	0x0010
        /*0044*/ 	.byte	0x00, 0xf5, 0x21, 0x00


	//----- nvinfo : EIATTR_KPARAM_INFO
	.align		4
.L_99:
        /*0048*/ 	.byte	0x04, 0x17
        /*004a*/ 	.short	(.L_101 - .L_100)
.L_100:
        /*004c*/ 	.word	0x00000000
        /*0050*/ 	.short	0x0001
        /*0052*/ 	.short	0x0008
        /*0054*/ 	.byte	0x00, 0xf5, 0x21, 0x00


	//----- nvinfo : EIATTR_KPARAM_INFO
	.align		4
.L_101:
        /*0058*/ 	.byte	0x04, 0x17
        /*005a*/ 	.short	(.L_103 - .L_102)
.L_102:
        /*005c*/ 	.word	0x00000000
        /*0060*/ 	.short	0x0000
        /*0062*/ 	.short	0x0000
        /*0064*/ 	.byte	0x00, 0xf5, 0x21, 0x00


	//----- nvinfo : EIATTR_SPARSE_MMA_MASK
	.align		4
.L_103:
        /*0068*/ 	.byte	0x03, 0x50
        /*006a*/ 	.short	0x0000


	//----- nvinfo : EIATTR_MAXREG_COUNT
	.align		4
        /*006c*/ 	.byte	0x03, 0x1b
        /*006e*/ 	.short	0x00ff


	//----- nvinfo : EIATTR_NUM_BARRIERS
	.align		4
        /*0070*/ 	.byte	0x02, 0x4c
        /*0072*/ 	.byte	0x01
	.zero		1


	//----- nvinfo : EIATTR_MERCURY_ISA_VERSION
	.align		4
        /*0074*/ 	.byte	0x03, 0x5f
        /*0076*/ 	.short	0x0101


	//----- nvinfo : EIATTR_VRC_CTA_INIT_COUNT
	.align		4
        /*0078*/ 	.byte	0x02, 0x4a
	.zero		1
	.zero		1


	//----- nvinfo : EIATTR_EXIT_INSTR_OFFSETS
	.align		4
        /*007c*/ 	.byte	0x04, 0x1c
        /*007e*/ 	.short	(.L_105 - .L_104)


	//   ....[0]....
.L_104:
        /*0080*/ 	.word	0x00000ac0


	//   ....[1]....
        /*0084*/ 	.word	0x00000b10


	//----- nvinfo : EIATTR_CBANK_PARAM_SIZE
	.align		4
.L_105:
        /*0088*/ 	.byte	0x03, 0x19
        /*008a*/ 	.short	0x0024


	//----- nvinfo : EIATTR_PARAM_CBANK
	.align		4
        /*008c*/ 	.byte	0x04, 0x0a
        /*008e*/ 	.short	(.L_107 - .L_106)
	.align		4
.L_106:
        /*0090*/ 	.word	index@(.nv.constant0._Z34gemm_kernel_global_blocking_sharedILi8ELi8ELi8EEvPKfS1_Pfiii)
        /*0094*/ 	.short	0x0380
        /*0096*/ 	.short	0x0024


	//----- nvinfo : EIATTR_SW_WAR
	.align		4
.L_107:
        /*0098*/ 	.byte	0x04, 0x36
        /*009a*/ 	.short	(.L_109 - .L_108)
.L_108:
        /*009c*/ 	.word	0x00000008
.L_109:


//--------------------- .nv.info._Z17gemm_kernel_basicPKfS0_Pfiii --------------------------
	.section	.nv.info._Z17gemm_kernel_basicPKfS0_Pfiii,"",@"SHT_CUDA_INFO"
	.sectionflags	@""
	.align	4


	//----- nvinfo : EIATTR_CUDA_API_VERSION
	.align		4
        /*0000*/ 	.byte	0x04, 0x37
        /*0002*/ 	.short	(.L_111 - .L_110)
.L_110:
        /*0004*/ 	.word	0x00000082


	//----- nvinfo : EIATTR_KPARAM_INFO
	.align		4
.L_111:
        /*0008*/ 	.byte	0x04, 0x17
        /*000a*/ 	.short	(.L_113 - .L_112)
.L_112:
        /*000c*/ 	.word	0x00000000
        /*0010*/ 	.short	0x0005
        /*0012*/ 	.short	0x0020
        /*0014*/ 	.byte	0x00, 0xf0, 0x11, 0x00


	//----- nvinfo : EIATTR_KPARAM_INFO
	.align		4
.L_113:
        /*0018*/ 	.byte	0x04, 0x17
        /*001a*/ 	.short	(.L_115 - .L_114)
.L_114:
        /*001c*/ 	.word	0x00000000
        /*0020*/ 	.short	0x0004
        /*0022*/ 	.short	0x001c
        /*0024*/ 	.byte	0x00, 0xf0, 0x11, 0x00


	//----- nvinfo : EIATTR_KPARAM_INFO
	.align		4
.L_115:
        /*0028*/ 	.byte	0x04, 0x17
        /*002a*/ 	.short	(.L_117 - .L_116)
.L_116:
        /*002c*/ 	.word	0x00000000
        /*0030*/ 	.short	0x0003
        /*0032*/ 	.short	0x0018
        /*0034*/ 	.byte	0x00, 0xf0, 0x11, 0x00


	//----- nvinfo : EIATTR_KPARAM_INFO
	.align		4
.L_117:
        /*0038*/ 	.byte	0x04, 0x17
        /*003a*/ 	.short	(.L_119 - .L_118)
.L_118:
        /*003c*/ 	.word	0x00000000
        /*0040*/ 	.short	0x0002
        /*0042*/ 	.short	0x0010
        /*0044*/ 	.byte	0x00, 0xf5, 0x21, 0x00


	//----- nvinfo : EIATTR_KPARAM_INFO
	.align		4
.L_119:
        /*0048*/ 	.byte	0x04, 0x17
        /*004a*/ 	.short	(.L_121 - .L_120)
.L_120:
        /*004c*/ 	.word	0x00000000
        /*0050*/ 	.short	0x0001
        /*0052*/ 	.short	0x0008
        /*0054*/ 	.byte	0x00, 0xf5, 0x21, 0x00


	//----- nvinfo : EIATTR_KPARAM_INFO
	.align		4
.L_121:
        /*0058*/ 	.byte	0x04, 0x17
        /*005a*/ 	.short	(.L_123 - .L_122)
.L_122:
        /*005c*/ 	.word	0x00000000
        /*0060*/ 	.short	0x0000
        /*0062*/ 	.short	0x0000
        /*0064*/ 	.byte	0x00, 0xf5, 0x21, 0x00


	//----- nvinfo : EIATTR_SPARSE_MMA_MASK
	.align		4
.L_123:
        /*0068*/ 	.byte	0x03, 0x50
        /*006a*/ 	.short	0x0000


	//----- nvinfo : EIATTR_MAXREG_COUNT
	.align		4
        /*006c*/ 	.byte	0x03, 0x1b
        /*006e*/ 	.short	0x00ff


	//----- nvinfo : EIATTR_MERCURY_ISA_VERSION
	.align		4
        /*0070*/ 	.byte	0x03, 0x5f
        /*0072*/ 	.short	0x0101


	//----- nvinfo : EIATTR_VRC_CTA_INIT_COUNT
	.align		4
        /*0074*/ 	.byte	0x02, 0x4a
	.zero		1
	.zero		1


	//----- nvinfo : EIATTR_EXIT_INSTR_OFFSETS
	.align		4
        /*0078*/ 	.byte	0x04, 0x1c
        /*007a*/ 	.short	(.L_125 - .L_124)


	//   ....[0]....
.L_124:
        /*007c*/ 	.word	0x000000c0


	//   ....[1]....
        /*0080*/ 	.word	0x000008e0


	//----- nvinfo : EIATTR_CBANK_PARAM_SIZE
	.align		4
.L_125:
        /*0084*/ 	.byte	0x03, 0x19
        /*0086*/ 	.short	0x0024


	//----- nvinfo : EIATTR_PARAM_CBANK
	.align		4
        /*0088*/ 	.byte	0x04, 0x0a
        /*008a*/ 	.short	(.L_127 - .L_126)
	.align		4
.L_126:
        /*008c*/ 	.word	index@(.nv.constant0._Z17gemm_kernel_basicPKfS0_Pfiii)
        /*0090*/ 	.short	0x0380
        /*0092*/ 	.short	0x0024


	//----- nvinfo : EIATTR_SW_WAR
	.align		4
.L_127:
        /*0094*/ 	.byte	0x04, 0x36
        /*0096*/ 	.short	(.L_129 - .L_128)
.L_128:
        /*0098*/ 	.word	0x00000008
.L_129:


//--------------------- .nv.callgraph             --------------------------
	.section	.nv.callgraph,"",@"SHT_CUDA_CALLGRAPH"
	.align	4
	.sectionentsize	8
	.align		4
        /*0000*/ 	.word	0x00000000
	.align		4
        /*0004*/ 	.word	0xffffffff
	.align		4
        /*0008*/ 	.word	0x00000000
	.align		4
        /*000c*/ 	.word	0xfffffffe
	.align		4
        /*0010*/ 	.word	0x00000000
	.align		4
        /*0014*/ 	.word	0xfffffffd
	.align		4
        /*0018*/ 	.word	0x00000000
	.align		4
        /*001c*/ 	.word	0xfffffffc


//--------------------- .text._Z34gemm_kernel_global_blocking_sharedILi32ELi32ELi32EEvPKfS1_Pfiii --------------------------
	.section	.text._Z34gemm_kernel_global_blocking_sharedILi32ELi32ELi32EEvPKfS1_Pfiii,"ax",@progbits
	.align	128
        .global         _Z34gemm_kernel_global_blocking_sharedILi32ELi32ELi32EEvPKfS1_Pfiii
        .type           _Z34gemm_kernel_global_blocking_sharedILi32ELi32ELi32EEvPKfS1_Pfiii,@function
        .size           _Z34gemm_kernel_global_blocking_sharedILi32ELi32ELi32EEvPKfS1_Pfiii,(.L_x_18 - _Z34gemm_kernel_global_blocking_sharedILi32ELi32ELi32EEvPKfS1_Pfiii)
        .other          _Z34gemm_kernel_global_blocking_sharedILi32ELi32ELi32EEvPKfS1_Pfiii,@"STO_CUDA_ENTRY STV_DEFAULT"
_Z34gemm_kernel_global_blocking_sharedILi32ELi32ELi32EEvPKfS1_Pfiii:
.text._Z34gemm_kernel_global_blocking_sharedILi32ELi32ELi32EEvPKfS1_Pfiii:
[----:B------:R-:W-:Y:S01]  /*0000*/  LDC R1, c[0x0][0x37c] ;  /* 0x0000df00ff017b82 */ /* 0x000fe20000000800 */
[----:B------:R-:W0:Y:S01]  /*0010*/  S2R R16, SR_TID.Y ;  /* 0x0000000000107919 */ /* 0x000e220000002200 */
[----:B------:R-:W1:Y:S01]  /*0020*/  LDCU UR10, c[0x0][0x3a0] ;  /* 0x00007400ff0a77ac */ /* 0x000e620008000800 */
[----:B------:R-:W-:Y:S01]  /*0030*/  HFMA2 R21, -RZ, RZ, 0, 0 ;  /* 0x00000000ff157431 */ /* 0x000fe200000001ff */
[----:B------:R-:W0:Y:S01]  /*0040*/  S2R R3, SR_CTAID.Y ;  /* 0x0000000000037919 */ /* 0x000e220000002600 */
[----:B------:R-:W2:Y:S01]  /*0050*/  LDCU.64 UR8, c[0x0][0x358] ;  /* 0x00006b00ff0877ac */ /* 0x000ea20008000a00 */
[----:B------:R-:W3:Y:S01]  /*0060*/  S2R R17, SR_TID.X ;  /* 0x0000000000117919 */ /* 0x000ee20000002100 */
[----:B------:R-:W3:Y:S01]  /*0070*/  S2R R2, SR_CTAID.X ;  /* 0x0000000000027919 */ /* 0x000ee20000002500 */
[----:B-1----:R-:W-:Y:S01]  /*0080*/  UISETP.GE.AND UP0, UPT, UR10, 0x1, UPT ;  /* 0x000000010a00788c */ /* 0x002fe2000bf06270 */
[----:B0-----:R-:W-:Y:S02]  /*0090*/  LEA R18, R3, R16, 0x5 ;  /* 0x0000001003127211 */ /* 0x001fe400078e28ff */
[----:B---3--:R-:W-:-:S06]  /*00a0*/  LEA R19, R2, R17, 0x5 ;  /* 0x0000001102137211 */ /* 0x008fcc00078e28ff */
[----:B--2---:R-:W-:Y:S05]  /*00b0*/  BRA.U !UP0, `(.L_x_0) ;  /* 0x0000000508cc7547 */ /* 0x004fea000b800000 */
[----:B------:R-:W0:Y:S01]  /*00c0*/  S2UR UR7, SR_CgaCtaId ;  /* 0x00000000000779c3 */ /* 0x000e220000008800 */
[----:B------:R-:W1:Y:S01]  /*00d0*/  LDCU UR11, c[0x0][0x39c] ;  /* 0x00007380ff0b77ac */ /* 0x000e620008000800 */
[----:B------:R-:W-:Y:S01]  /*00e0*/  MOV R21, RZ ;  /* 0x000000ff00157202 */ /* 0x000fe20000000f00 */
[----:B------:R-:W-:Y:S01]  /*00f0*/  IMAD R6, R18, UR10, R17 ;  /* 0x0000000a12067c24 */ /* 0x000fe2000f8e0211 */
[----:B------:R-:W-:Y:S01]  /*0100*/  UMOV UR5, 0x400 ;  /* 0x0000040000057882 */ /* 0x000fe20000000000 */
[----:B------:R-:W-:-:S03]  /*0110*/  UIADD3 UR4, UPT, UPT, UR10, 0x1f, URZ ;  /* 0x0000001f0a047890 */ /* 0x000fc6000fffe0ff */
[----:B------:R-:W2:Y:S01]  /*0120*/  LDC R0, c[0x0][0x39c] ;  /* 0x0000e700ff007b82 */ /* 0x000ea20000000800 */
[----:B------:R-:W-:Y:S02]  /*0130*/  UIADD3 UR6, UPT, UPT, UR5, 0x1000, URZ ;  /* 0x0000100005067890 */ /* 0x000fe4000fffe0ff */
[----:B------:R-:W-:Y:S01]  /*0140*/  USHF.R.U32.HI UR4, URZ, 0x5, UR4 ;  /* 0x00000005ff047899 */ /* 0x000fe20008011604 */
[----:B------:R-:W3:Y:S01]  /*0150*/  LDCU UR13, c[0x0][0x3a0] ;  /* 0x00007400ff0d77ac */ /* 0x000ee20008000800 */
[----:B------:R-:W4:Y:S01]  /*0160*/  LDCU UR12, c[0x0][0x398] ;  /* 0x00007300ff0c77ac */ /* 0x000f220008000800 */
[----:B-1----:R-:W-:Y:S01]  /*0170*/  IMAD R7, R16, UR11, R17 ;  /* 0x0000000b10077c24 */ /* 0x002fe2000f8e0211 */
[----:B------:R-:W-:Y:S02]  /*0180*/  UIADD3 UR4, UPT, UPT, -UR4, URZ, URZ ;  /* 0x000000ff04047290 */ /* 0x000fe4000fffe1ff */
[----:B0-----:R-:W-:Y:S02]  /*0190*/  ULEA UR5, UR7, UR5, 0x18 ;  /* 0x0000000507057291 */ /* 0x001fe4000f8ec0ff */
[----:B------:R-:W-:Y:S01]  /*01a0*/  LEA R7, R2, R7, 0x5 ;  /* 0x0000000702077211 */ /* 0x000fe200078e28ff */
[----:B------:R-:W-:-:S03]  /*01b0*/  ULEA UR6, UR7, UR6, 0x18 ;  /* 0x0000000607067291 */ /* 0x000fc6000f8ec0ff */
[----:B------:R-:W-:-:S03]  /*01c0*/  LEA R5, R16, UR5, 0x7 ;  /* 0x0000000510057c11 */ /* 0x000fc6000f8e38ff */
[C---:B------:R-:W-:Y:S02]  /*01d0*/  LEA R3, R17.reuse, UR6, 0x2 ;  /* 0x0000000611037c11 */ /* 0x040fe4000f8e10ff */
[----:B------:R-:W-:Y:S02]  /*01e0*/  LEA R4, R17, R5, 0x2 ;  /* 0x0000000511047211 */ /* 0x000fe400078e10ff */
[----:B---34-:R-:W-:-:S07]  /*01f0*/  LEA R2, R16, R3, 0x7 ;  /* 0x0000000310027211 */ /* 0x018fce00078e38ff */
.L_x_1:
[----:B------:R-:W-:Y:S01]  /*0200*/  ISETP.GE.AND P1, PT, R17, UR13, PT ;  /* 0x0000000d11007c0c */ /* 0x000fe2000bf26270 */
[----:B------:R-:W-:Y:S01]  /*0210*/  HFMA2 R24, -RZ, RZ, 0, 0 ;  /* 0x00000000ff187431 */ /* 0x000fe200000001ff */
[----:B------:R-:W-:Y:S02]  /*0220*/  ISETP.GE.AND P0, PT, R16, UR13, PT ;  /* 0x0000000d10007c0c */ /* 0x000fe4000bf06270 */
[----:B------:R-:W-:Y:S02]  /*0230*/  ISETP.GE.OR P1, PT, R18, UR12, P1 ;  /* 0x0000000c12007c0c */ /* 0x000fe40008f26670 */
[----:B--2---:R-:W-:Y:S02]  /*0240*/  ISETP.GE.OR P0, PT, R19, R0, P0 ;  /* 0x000000001300720c */ /* 0x004fe40000706670 */
[----:B------:R-:W-:-:S09]  /*0250*/  MOV R29, RZ ;  /* 0x000000ff001d7202 */ /* 0x000fd20000000f00 */
[----:B------:R-:W0:Y:S08]  /*0260*/  @!P1 LDC.64 R10, c[0x0][0x380] ;  /* 0x0000e000ff0a9b82 */ /* 0x000e300000000a00 */
[----:B------:R-:W1:Y:S01]  /*0270*/  @!P0 LDC.64 R8, c[0x0][0x388] ;  /* 0x0000e200ff088b82 */ /* 0x000e620000000a00 */
[----:B0-----:R-:W-:-:S05]  /*0280*/  @!P1 IMAD.WIDE.U32 R10, R6, 0x4, R10 ;  /* 0x00000004060a9825 */ /* 0x001fca00078e000a */
[----:B------:R-:W2:Y:S01]  /*0290*/  @!P1 LDG.E.CONSTANT R29, desc[UR8][R10.64] ;  /* 0x000000080a1d9981 */ /* 0x000ea2000c1e9900 */
[----:B-1----:R-:W-:-:S05]  /*02a0*/  @!P0 IMAD.WIDE R22, R7, 0x4, R8 ;  /* 0x0000000407168825 */ /* 0x002fca00078e0208 */
[----:B------:R-:W3:Y:S01]  /*02b0*/  @!P0 LDG.E.CONSTANT R24, desc[UR8][R22.64] ;  /* 0x0000000816188981 */ /* 0x000ee2000c1e9900 */
[----:B------:R-:W-:-:S04]  /*02c0*/  UIADD3 UR4, UPT, UPT, UR4, 0x1, URZ ;  /* 0x0000000104047890 */ /* 0x000fc8000fffe0ff */
[----:B------:R-:W-:Y:S01]  /*02d0*/  UISETP.NE.AND UP0, UPT, UR4, URZ, UPT ;  /* 0x000000ff0400728c */ /* 0x000fe2000bf05270 */
[----:B------:R-:W-:Y:S01]  /*02e0*/  IADD3 R16, PT, PT, R16, 0x20, RZ ;  /* 0x0000002010107810 */ /* 0x000fe20007ffe0ff */
[----:B--2---:R-:W-:Y:S04]  /*02f0*/  STS [R4], R29 ;  /* 0x0000001d04007388 */ /* 0x004fe80000000800 */
[----:B---3--:R-:W-:Y:S01]  /*0300*/  STS [R2], R24 ;  /* 0x0000001802007388 */ /* 0x008fe20000000800 */
[----:B------:R-:W-:Y:S06]  /*0310*/  BAR.SYNC.DEFER_BLOCKING 0x0 ;  /* 0x0000000000007b1d */ /* 0x000fec0000010000 */
[----:B------:R-:W-:Y:S04]  /*0320*/  LDS R28, [R3] ;  /* 0x00000000031c7984 */ /* 0x000fe80000000800 */
[----:B------:R-:W0:Y:S04]  /*0330*/  LDS.128 R12, [R5] ;  /* 0x00000000050c7984 */ /* 0x000e280000000c00 */
[----:B------:R-:W1:Y:S04]  /*0340*/  LDS R23, [R3+0x80] ;  /* 0x0000800003177984 */ /* 0x000e680000000800 */
[----:B------:R-:W2:Y:S04]  /*0350*/  LDS R27, [R3+0x100] ;  /* 0x00010000031b7984 */ /* 0x000ea80000000800 */
[----:B------:R-:W3:Y:S04]  /*0360*/  LDS R26, [R3+0x180] ;  /* 0x00018000031a7984 */ /* 0x000ee80000000800 */
[----:B------:R-:W-:Y:S04]  /*0370*/  LDS R25, [R3+0x200] ;  /* 0x0002000003197984 */ /* 0x000fe80000000800 */
[----:B------:R-:W4:Y:S04]  /*0380*/  LDS.128 R8, [R5+0x10] ;  /* 0x0000100005087984 */ /* 0x000f280000000c00 */
[----:B------:R-:W5:Y:S04]  /*0390*/  LDS R20, [R3+0x280] ;  /* 0x0002800003147984 */ /* 0x000f680000000800 */
[----:B------:R-:W-:Y:S04]  /*03a0*/  LDS R24, [R3+0x380] ;  /* 0x0003800003187984 */ /* 0x000fe80000000800 */
[----:B------:R-:W-:Y:S01]  /*03b0*/  LDS R22, [R3+0x480] ;  /* 0x0004800003167984 */ /* 0x000fe20000000800 */
[----:B0-----:R-:W-:-:S03]  /*03c0*/  FFMA R12, R12, R28, R21 ;  /* 0x0000001c0c0c7223 */ /* 0x001fc60000000015 */
[----:B------:R-:W0:Y:S01]  /*03d0*/  LDS R21, [R3+0x300] ;  /* 0x0003000003157984 */ /* 0x000e220000000800 */
[----:B-1----:R-:W-:-:S03]  /*03e0*/  FFMA R12, R23, R13, R12 ;  /* 0x0000000d170c7223 */ /* 0x002fc6000000000c */
[----:B------:R-:W-:Y:S01]  /*03f0*/  LDS R23, [R3+0x400] ;  /* 0x0004000003177984 */ /* 0x000fe20000000800 */
[----:B--2---:R-:W-:-:S04]  /*0400*/  FFMA R27, R27, R14, R12 ;  /* 0x0000000e1b1b7223 */ /* 0x004fc8000000000c */
[----:B---3--:R-:W-:Y:S02]  /*0410*/  FFMA R27, R26, R15, R27 ;  /* 0x0000000f1a1b7223 */ /* 0x008fe4000000001b */
[----:B------:R-:W1:Y:S04]  /*0420*/  LDS.128 R12, [R5+0x20] ;  /* 0x00002000050c7984 */ /* 0x000e680000000c00 */
[----:B------:R-:W-:Y:S01]  /*0430*/  LDS R26, [R3+0x580] ;  /* 0x00058000031a7984 */ /* 0x000fe20000000800 */
[----:B----4-:R-:W-:-:S03]  /*0440*/  FFMA R27, R8, R25, R27 ;  /* 0x00000019081b7223 */ /* 0x010fc6000000001b */
[----:B------:R-:W2:Y:S01]  /*0450*/  LDS R25, [R3+0x500] ;  /* 0x0005000003197984 */ /* 0x000ea20000000800 */
[----:B-----5:R-:W-:-:S04]  /*0460*/  FFMA R20, R20, R9, R27 ;  /* 0x0000000914147223 */ /* 0x020fc8000000001b */
[----:B0-----:R-:W-:Y:S02]  /*0470*/  FFMA R21, R21, R10, R20 ;  /* 0x0000000a15157223 */ /* 0x001fe40000000014 */
[----:B------:R-:W-:Y:S02]  /*0480*/  LDS R20, [R3+0x680] ;  /* 0x0006800003147984 */ /* 0x000fe40000000800 */
[----:B------:R-:W-:Y:S02]  /*0490*/  FFMA R27, R24, R11, R21 ;  /* 0x0000000b181b7223 */ /* 0x000fe40000000015 */
[----:B------:R-:W-:Y:S04]  /*04a0*/  LDS R21, [R3+0x600] ;  /* 0x0006000003157984 */ /* 0x000fe80000000800 */
[----:B------:R-:W0:Y:S01]  /*04b0*/  LDS.128 R8, [R5+0x30] ;  /* 0x0000300005087984 */ /* 0x000e220000000c00 */
[----:B-1----:R-:W-:-:S03]  /*04c0*/  FFMA R27, R12, R23, R27 ;  /* 0x000000170c1b7223 */ /* 0x002fc6000000001b */
[----:B------:R-:W1:Y:S01]  /*04d0*/  LDS R23, [R3+0x700] ;  /* 0x0007000003177984 */ /* 0x000e620000000800 */
[----:B------:R-:W-:-:S03]  /*04e0*/  FFMA R22, R22, R13, R27 ;  /* 0x0000000d16167223 */ /* 0x000fc6000000001b */
[----:B------:R-:W3:Y:S01]  /*04f0*/  LDS R24, [R3+0x780] ;  /* 0x0007800003187984 */ /* 0x000ee20000000800 */
[----:B--2---:R-:W-:-:S03]  /*0500*/  FFMA R25, R25, R14, R22 ;  /* 0x0000000e19197223 */ /* 0x004fc60000000016 */
[----:B------:R-:W-:Y:S01]  /*0510*/  LDS R22, [R3+0x880] ;  /* 0x0008800003167984 */ /* 0x000fe20000000800 */
[----:B------:R-:W-:-:S03]  /*0520*/  FFMA R27, R26, R15, R25 ;  /* 0x0000000f1a1b7223 */ /* 0x000fc60000000019 */
[----:B------:R-:W-:Y:S04]  /*0530*/  LDS R25, [R3+0x800] ;  /* 0x0008000003197984 */ /* 0x000fe80000000800 */
[----:B------:R-:W2:Y:S04]  /*0540*/  LDS.128 R12, [R5+0x40] ;  /* 0x00004000050c7984 */ /* 0x000ea80000000c00 */
[----:B------:R-:W-:Y:S01]  /*0550*/  LDS R26, [R3+0x980] ;  /* 0x00098000031a7984 */ /* 0x000fe20000000800 */
[----:B0-----:R-:W-:-:S03]  /*0560*/  FFMA R27, R8, R21, R27 ;  /* 0x00000015081b7223 */ /* 0x001fc6000000001b */
[----:B------:R-:W0:Y:S01]  /*0570*/  LDS R21, [R3+0x900] ;  /* 0x0009000003157984 */ /* 0x000e220000000800 */
[----:B------:R-:W-:-:S04]  /*0580*/  FFMA R20, R20, R9, R27 ;  /* 0x0000000914147223 */ /* 0x000fc8000000001b */
[----:B-1----:R-:W-:Y:S02]  /*0590*/  FFMA R23, R23, R10, R20 ;  /* 0x0000000a17177223 */ /* 0x002fe40000000014 */
[----:B------:R-:W-:Y:S02]  /*05a0*/  LDS R20, [R3+0xa80] ;  /* 0x000a800003147984 */ /* 0x000fe40000000800 */
[----:B---3--:R-:W-:Y:S02]  /*05b0*/  FFMA R27, R24, R11, R23 ;  /* 0x0000000b181b7223 */ /* 0x008fe40000000017 */
[----:B------:R-:W-:Y:S04]  /*05c0*/  LDS R23, [R3+0xa00] ;  /* 0x000a000003177984 */ /* 0x000fe80000000800 */
[----:B------:R-:W1:Y:S01]  /*05d0*/  LDS.128 R8, [R5+0x50] ;  /* 0x0000500005087984 */ /* 0x000e620000000c00 */
[----:B--2---:R-:W-:-:S03]  /*05e0*/  FFMA R27, R12, R25, R27 ;  /* 0x000000190c1b7223 */ /* 0x004fc6000000001b */
[----:B------:R-:W2:Y:S01]  /*05f0*/  LDS R25, [R3+0xb00] ;  /* 0x000b000003197984 */ /* 0x000ea20000000800 */
[----:B------:R-:W-:-:S03]  /*0600*/  FFMA R12, R22, R13, R27 ;  /* 0x0000000d160c7223 */ /* 0x000fc6000000001b */
[----:B------:R-:W3:Y:S04]  /*0610*/  LDS R22, [R3+0xb80] ;  /* 0x000b800003167984 */ /* 0x000ee80000000800 */
[----:B------:R-:W-:Y:S01]  /*0620*/  LDS R24, [R3+0xc80] ;  /* 0x000c800003187984 */ /* 0x000fe20000000800 */
[----:B0-----:R-:W-:-:S04]  /*0630*/  FFMA R21, R21, R14, R12 ;  /* 0x0000000e15157223 */ /* 0x001fc8000000000c */
[----:B------:R-:W-:Y:S02]  /*0640*/  FFMA R27, R26, R15, R21 ;  /* 0x0000000f1a1b7223 */ /* 0x000fe40000000015 */
[----:B------:R-:W-:Y:S04]  /*0650*/  LDS R21, [R3+0xc00] ;  /* 0x000c000003157984 */ /* 0x000fe80000000800 */
[----:B------:R-:W0:Y:S01]  /*0660*/  LDS.128 R12, [R5+0x60] ;  /* 0x00006000050c7984 */ /* 0x000e220000000c00 */
[----:B-1----:R-:W-:-:S04]  /*0670*/  FFMA R23, R8, R23, R27 ;  /* 0x0000001708177223 */ /* 0x002fc8000000001b */
[----:B------:R-:W-:Y:S02]  /*0680*/  FFMA R20, R20, R9, R23 ;  /* 0x0000000914147223 */ /* 0x000fe40000000017 */
[----:B------:R-:W1:Y:S02]  /*0690*/  LDS R23, [R3+0xd00] ;  /* 0x000d000003177984 */ /* 0x000e640000000800 */
[----:B--2---:R-:W-:Y:S02]  /*06a0*/  FFMA R25, R25, R10, R20 ;  /* 0x0000000a19197223 */ /* 0x004fe40000000014 */
[----:B------:R-:W2:Y:S02]  /*06b0*/  LDS R20, [R3+0xd80] ;  /* 0x000d800003147984 */ /* 0x000ea40000000800 */
[----:B---3--:R-:W-:Y:S02]  /*06c0*/  FFMA R27, R22, R11, R25 ;  /* 0x0000000b161b7223 */ /* 0x008fe40000000019 */
[----:B------:R-:W-:Y:S04]  /*06d0*/  LDS R25, [R3+0xe00] ;  /* 0x000e000003197984 */ /* 0x000fe80000000800 */
[----:B------:R-:W3:Y:S04]  /*06e0*/  LDS.128 R8, [R5+0x70] ;  /* 0x0000700005087984 */ /* 0x000ee80000000c00 */
[----:B------:R-:W4:Y:S01]  /*06f0*/  LDS R22, [R3+0xe80] ;  /* 0x000e800003167984 */ /* 0x000f220000000800 */
[----:B0-----:R-:W-:-:S03]  /*0700*/  FFMA R27, R12, R21, R27 ;  /* 0x000000150c1b7223 */ /* 0x001fc6000000001b */
[----:B------:R-:W0:Y:S04]  /*0710*/  LDS R21, [R3+0xf00] ;  /* 0x000f000003157984 */ /* 0x000e280000000800 */
[----:B------:R-:W5:Y:S01]  /*0720*/  LDS R12, [R3+0xf80] ;  /* 0x000f8000030c7984 */ /* 0x000f620000000800 */
[----:B------:R-:W-:-:S04]  /*0730*/  FFMA R24, R24, R13, R27 ;  /* 0x0000000d18187223 */ /* 0x000fc8000000001b */
[----:B-1----:R-:W-:-:S04]  /*0740*/  FFMA R23, R23, R14, R24 ;  /* 0x0000000e17177223 */ /* 0x002fc80000000018 */
[----:B--2---:R-:W-:-:S04]  /*0750*/  FFMA R15, R20, R15, R23 ;  /* 0x0000000f140f7223 */ /* 0x004fc80000000017 */
[----:B---3--:R-:W-:-:S04]  /*0760*/  FFMA R15, R8, R25, R15 ;  /* 0x00000019080f7223 */ /* 0x008fc8000000000f */
[----:B----4-:R-:W-:Y:S01]  /*0770*/  FFMA R22, R22, R9, R15 ;  /* 0x0000000916167223 */ /* 0x010fe2000000000f */
[----:B------:R-:W-:Y:S02]  /*0780*/  IADD3 R17, PT, PT, R17, 0x20, RZ ;  /* 0x0000002011117810 */ /* 0x000fe40007ffe0ff */
[----:B------:R-:W-:Y:S02]  /*0790*/  IADD3 R6, PT, PT, R6, 0x20, RZ ;  /* 0x0000002006067810 */ /* 0x000fe40007ffe0ff */
[----:B------:R-:W-:Y:S01]  /*07a0*/  LEA R7, R0, R7, 0x5 ;  /* 0x0000000700077211 */ /* 0x000fe200078e28ff */
[----:B0-----:R-:W-:-:S04]  /*07b0*/  FFMA R21, R21, R10, R22 ;  /* 0x0000000a15157223 */ /* 0x001fc80000000016 */
[----:B-----5:R-:W-:Y:S01]  /*07c0*/  FFMA R21, R12, R11, R21 ;  /* 0x0000000b0c157223 */ /* 0x020fe20000000015 */
[----:B------:R-:W-:Y:S06]  /*07d0*/  BAR.SYNC.DEFER_BLOCKING 0x0 ;  /* 0x0000000000007b1d */ /* 0x000fec0000010000 */
[----:B------:R-:W-:Y:S05]  /*07e0*/  BRA.U UP0, `(.L_x_1) ;  /* 0xfffffff900847547 */ /* 0x000fea000b83ffff */
.L_x_0:
[----:B------:R-:W0:Y:S02]  /*07f0*/  LDCU.64 UR4, c[0x0][0x398] ;  /* 0x00007300ff0477ac */ /* 0x000e240008000a00 */
[----:B0-----:R-:W-:-:S04]  /*0800*/  ISETP.GE.AND P0, PT, R19, UR5, PT ;  /* 0x0000000513007c0c */ /* 0x001fc8000bf06270 */
[----:B------:R-:W-:-:S13]  /*0810*/  ISETP.GE.OR P0, PT, R18, UR4, P0 ;  /* 0x0000000412007c0c */ /* 0x000fda0008706670 */
[----:B------:R-:W-:Y:S05]  /*0820*/  @P0 EXIT ;  /* 0x000000000000094d */ /* 0x000fea0003800000 */
[----:B------:R-:W0:Y:S01]  /*0830*/  LDC.64 R2, c[0x0][0x390] ;  /* 0x0000e400ff027b82 */ /* 0x000e220000000a00 */
[----:B------:R-:W-:-:S04]  /*0840*/  IMAD R19, R18, UR5, R19 ;  /* 0x0000000512137c24 */ /* 0x000fc8000f8e0213 */
[----:B0-----:R-:W-:-:S05]  /*0850*/  IMAD.WIDE R2, R19, 0x4, R2 ;  /* 0x0000000413027825 */ /* 0x001fca00078e0202 */
[----:B------:R-:W-:Y:S01]  /*0860*/  STG.E desc[UR8][R2.64], R21 ;  /* 0x0000001502007986 */ /* 0x000fe2000c101908 */
[----:B------:R-:W-:Y:S05]  /*0870*/  EXIT ;  /* 0x000000000000794d */ /* 0x000fea0003800000 */
.L_x_2:
[----:B------:R-:W-:-:S00]  /*0880*/  BRA `(.L_x_2) ;  /* 0xfffffffc00fc7947 */ /* 0x000fc0000383ffff */
[----:B------:R-:W-:-:S00]  /*0890*/  NOP ;  /* 0x0000000000007918 */ /* 0x000fc00000000000 */
        /* <DEDUP_REMOVED lines=14> */
.L_x_18:


//--------------------- .text._Z34gemm_kernel_global_blocking_sharedILi24ELi24ELi24EEvPKfS1_Pfiii --------------------------
	.section	.text._Z34gemm_kernel_global_blocking_sharedILi24ELi24ELi24EEvPKfS1_Pfiii,"ax",@progbits
	.align	128
        .global         _Z34gemm_kernel_global_blocking_sharedILi24ELi24ELi24EEvPKfS1_Pfiii
        .type           _Z34gemm_kernel_global_blocking_sharedILi24ELi24ELi24EEvPKfS1_Pfiii,@function
        .size           _Z34gemm_kernel_global_blocking_sharedILi24ELi24ELi24EEvPKfS1_Pfiii,(.L_x_19 - _Z34gemm_kernel_global_blocking_sharedILi24ELi24ELi24EEvPKfS1_Pfiii)
        .other          _Z34gemm_kernel_global_blocking_sharedILi24ELi24ELi24EEvPKfS1_Pfiii,@"STO_CUDA_ENTRY STV_DEFAULT"
_Z34gemm_kernel_global_blocking_sharedILi24ELi24ELi24EEvPKfS1_Pfiii:
.text._Z34gemm_kernel_global_blocking_sharedILi24ELi24ELi24EEvPKfS1_Pfiii:
        /* <DEDUP_REMOVED lines=9> */
[----:B0-----:R-:W-:Y:S02]  /*0090*/  IMAD R19, R0, 0x18, R7 ;  /* 0x0000001800137824 */ /* 0x001fe400078e0207 */
[----:B---3--:R-:W-:-:S06]  /*00a0*/  IMAD R18, R6, 0x18, R17 ;  /* 0x0000001806127824 */ /* 0x008fcc00078e0211 */
[----:B--2---:R-:W-:Y:S05]  /*00b0*/  BRA.U !UP0, `(.L_x_3) ;  /* 0x0000000508847547 */ /* 0x004fea000b800000 */
[----:B------:R-:W0:Y:S01]  /*00c0*/  S2R R5, SR_CgaCtaId ;  /* 0x0000000000057919 */ /* 0x000e220000008800 */
[----:B------:R-:W1:Y:S01]  /*00d0*/  LDCU UR9, c[0x0][0x39c] ;  /* 0x00007380ff0977ac */ /* 0x000e620008000800 */
[----:B------:R-:W2:Y:S01]  /*00e0*/  LDC R3, c[0x0][0x39c] ;  /* 0x0000e700ff037b82 */ /* 0x000ea20000000800 */
[----:B------:R-:W-:Y:S01]  /*00f0*/  MOV R0, 0x400 ;  /* 0x0000040000007802 */ /* 0x000fe20000000f00 */
[----:B------:R-:W-:Y:S01]  /*0100*/  UIADD3 UR4, UPT, UPT, UR8, 0x17, URZ ;  /* 0x0000001708047890 */ /* 0x000fe2000fffe0ff */
[----:B------:R-:W-:Y:S01]  /*0110*/  MOV R21, RZ ;  /* 0x000000ff00157202 */ /* 0x000fe20000000f00 */
[----:B------:R-:W3:Y:S01]  /*0120*/  LDCU UR11, c[0x0][0x3a0] ;  /* 0x00007400ff0b77ac */ /* 0x000ee20008000800 */
[----:B------:R-:W-:Y:S01]  /*0130*/  IADD3 R4, PT, PT, R0, 0x900, RZ ;  /* 0x0000090000047810 */ /* 0x000fe20007ffe0ff */
[----:B------:R-:W-:Y:S01]  /*0140*/  UIMAD.WIDE.U32 UR4, UR4, -0x55555555, URZ ;  /* 0xaaaaaaab040478a5 */ /* 0x000fe2000f8e00ff */
[----:B------:R-:W4:Y:S03]  /*0150*/  LDCU UR10, c[0x0][0x398] ;  /* 0x00007300ff0a77ac */ /* 0x000f260008000800 */
[----:B------:R-:W-:Y:S01]  /*0160*/  USHF.R.U32.HI UR5, URZ, 0x4, UR5 ;  /* 0x00000004ff057899 */ /* 0x000fe20008011605 */
[----:B-1----:R-:W-:-:S03]  /*0170*/  IMAD R16, R7, UR9, R17 ;  /* 0x0000000907107c24 */ /* 0x002fc6000f8e0211 */
[----:B------:R-:W-:Y:S01]  /*0180*/  UIADD3 UR5, UPT, UPT, -UR5, URZ, URZ ;  /* 0x000000ff05057290 */ /* 0x000fe2000fffe1ff */
[----:B------:R-:W-:Y:S02]  /*0190*/  IMAD R16, R6, 0x18, R16 ;  /* 0x0000001806107824 */ /* 0x000fe400078e0210 */
[----:B------:R-:W-:Y:S01]  /*01a0*/  IMAD R6, R19, UR8, R17 ;  /* 0x0000000813067c24 */ /* 0x000fe2000f8e0211 */
[C---:B0-----:R-:W-:Y:S02]  /*01b0*/  LEA R2, R5.reuse, R0, 0x18 ;  /* 0x0000000005027211 */ /* 0x041fe400078ec0ff */
[----:B------:R-:W-:-:S03]  /*01c0*/  LEA R0, R5, R4, 0x18 ;  /* 0x0000000405007211 */ /* 0x000fc600078ec0ff */
[----:B------:R-:W-:Y:S01]  /*01d0*/  IMAD R2, R7, 0x60, R2 ;  /* 0x0000006007027824 */ /* 0x000fe200078e0202 */
[----:B------:R-:W-:-:S04]  /*01e0*/  LEA R0, R17, R0, 0x2 ;  /* 0x0000000011007211 */ /* 0x000fc800078e10ff */
[----:B------:R-:W-:Y:S01]  /*01f0*/  LEA R4, R17, R2, 0x2 ;  /* 0x0000000211047211 */ /* 0x000fe200078e10ff */
[----:B---34-:R-:W-:-:S07]  /*0200*/  IMAD R5, R7, 0x60, R0 ;  /* 0x0000006007057824 */ /* 0x018fce00078e0200 */
.L_x_4:
[----:B------:R-:W-:Y:S02]  /*0210*/  ISETP.GE.AND P1, PT, R17, UR11, PT ;  /* 0x0000000b11007c0c */ /* 0x000fe4000bf26270 */
[----:B------:R-:W-:Y:S02]  /*0220*/  CS2R R26, SRZ ;  /* 0x00000000001a7805 */ /* 0x000fe4000001ff00 */
[----:B------:R-:W-:Y:S02]  /*0230*/  ISETP.GE.AND P0, PT, R7, UR11, PT ;  /* 0x0000000b07007c0c */ /* 0x000fe4000bf06270 */
[----:B------:R-:W-:Y:S02]  /*0240*/  ISETP.GE.OR P1, PT, R19, UR10, P1 ;  /* 0x0000000a13007c0c */ /* 0x000fe40008f26670 */
[----:B--2---:R-:W-:-:S11]  /*0250*/  ISETP.GE.OR P0, PT, R18, R3, P0 ;  /* 0x000000031200720c */ /* 0x004fd60000706670 */
        /* <DEDUP_REMOVED lines=9> */
[----:B------:R-:W-:Y:S01]  /*02f0*/  IMAD R16, R3, 0x18, R16 ;  /* 0x0000001803107824 */ /* 0x000fe200078e0210 */
[----:B------:R-:W-:Y:S02]  /*0300*/  IADD3 R17, PT, PT, R17, 0x18, RZ ;  /* 0x0000001811117810 */ /* 0x000fe40007ffe0ff */
        /* <DEDUP_REMOVED lines=12> */
[----:B------:R-:W5:Y:S04]  /*03d0*/  LDS R27, [R0+0x240] ;  /* 0x00024000001b7984 */ /* 0x000f680000000800 */
[----:B------:R-:W5:Y:S04]  /*03e0*/  LDS R26, [R0+0x2a0] ;  /* 0x0002a000001a7984 */ /* 0x000f680000000800 */
[----:B------:R-:W-:Y:S01]  /*03f0*/  LDS R24, [R0+0x420] ;  /* 0x0004200000187984 */ /* 0x000fe20000000800 */
[----:B0-----:R-:W-:-:S03]  /*0400*/  FFMA R8, R8, R28, R21 ;  /* 0x0000001c08087223 */ /* 0x001fc60000000015 */
[----:B------:R-:W-:Y:S01]  /*0410*/  LDS R21, [R0+0x300] ;  /* 0x0003000000157984 */ /* 0x000fe20000000800 */
[----:B-1----:R-:W-:-:S03]  /*0420*/  FFMA R8, R25, R9, R8 ;  /* 0x0000000919087223 */ /* 0x002fc60000000008 */
[----:B------:R-:W-:Y:S01]  /*0430*/  LDS R25, [R0+0x3c0] ;  /* 0x0003c00000197984 */ /* 0x000fe20000000800 */
[----:B--2---:R-:W-:-:S04]  /*0440*/  FFMA R29, R29, R10, R8 ;  /* 0x0000000a1d1d7223 */ /* 0x004fc80000000008 */
[----:B---3--:R-:W-:Y:S02]  /*0450*/  FFMA R29, R20, R11, R29 ;  /* 0x0000000b141d7223 */ /* 0x008fe4000000001d */
[----:B------:R-:W0:Y:S04]  /*0460*/  LDS.128 R8, [R2+0x20] ;  /* 0x0000200002087984 */ /* 0x000e280000000c00 */
[----:B------:R-:W1:Y:S01]  /*0470*/  LDS R20, [R0+0x360] ;  /* 0x0003600000147984 */ /* 0x000e620000000800 */
[----:B----4-:R-:W-:-:S04]  /*0480*/  FFMA R23, R12, R23, R29 ;  /* 0x000000170c177223 */ /* 0x010fc8000000001d */
[----:B-----5:R-:W-:Y:S02]  /*0490*/  FFMA R22, R22, R13, R23 ;  /* 0x0000000d16167223 */ /* 0x020fe40000000017 */
[----:B------:R-:W-:Y:S02]  /*04a0*/  LDS R23, [R0+0x480] ;  /* 0x0004800000177984 */ /* 0x000fe40000000800 */
[----:B------:R-:W-:Y:S02]  /*04b0*/  FFMA R27, R27, R14, R22 ;  /* 0x0000000e1b1b7223 */ /* 0x000fe40000000016 */
[----:B------:R-:W-:Y:S02]  /*04c0*/  LDS R22, [R0+0x4e0] ;  /* 0x0004e00000167984 */ /* 0x000fe40000000800 */
[----:B------:R-:W-:Y:S02]  /*04d0*/  FFMA R27, R26, R15, R27 ;  /* 0x0000000f1a1b7223 */ /* 0x000fe4000000001b */
[----:B------:R-:W2:Y:S02]  /*04e0*/  LDS.128 R12, [R2+0x30] ;  /* 0x00003000020c7984 */ /* 0x000ea40000000c00 */
[----:B0-----:R-:W-:-:S02]  /*04f0*/  FFMA R27, R8, R21, R27 ;  /* 0x00000015081b7223 */ /* 0x001fc4000000001b */
[----:B------:R-:W0:Y:S02]  /*0500*/  LDS R21, [R0+0x540] ;  /* 0x0005400000157984 */ /* 0x000e240000000800 */
[----:B-1----:R-:W-:Y:S02]  /*0510*/  FFMA R8, R20, R9, R27 ;  /* 0x0000000914087223 */ /* 0x002fe4000000001b */
[----:B------:R-:W1:Y:S02]  /*0520*/  LDS R20, [R0+0x5a0] ;  /* 0x0005a00000147984 */ /* 0x000e640000000800 */
[----:B------:R-:W-:-:S04]  /*0530*/  FFMA R25, R25, R10, R8 ;  /* 0x0000000a19197223 */ /* 0x000fc80000000008 */
[----:B------:R-:W-:Y:S02]  /*0540*/  FFMA R27, R24, R11, R25 ;  /* 0x0000000b181b7223 */ /* 0x000fe40000000019 */
[----:B------:R-:W-:Y:S04]  /*0550*/  LDS R25, [R0+0x600] ;  /* 0x0006000000197984 */ /* 0x000fe80000000800 */
[----:B------:R-:W3:Y:S01]  /*0560*/  LDS.128 R8, [R2+0x40] ;  /* 0x0000400002087984 */ /* 0x000ee20000000c00 */
[----:B--2---:R-:W-:-:S03]  /*0570*/  FFMA R23, R12, R23, R27 ;  /* 0x000000170c177223 */ /* 0x004fc6000000001b */
[----:B------:R-:W2:Y:S01]  /*0580*/  LDS R24, [R0+0x660] ;  /* 0x0006600000187984 */ /* 0x000ea20000000800 */
[----:B------:R-:W-:-:S03]  /*0590*/  FFMA R22, R22, R13, R23 ;  /* 0x0000000d16167223 */ /* 0x000fc60000000017 */
[----:B------:R-:W4:Y:S01]  /*05a0*/  LDS R23, [R0+0x6c0] ;  /* 0x0006c00000177984 */ /* 0x000f220000000800 */
[----:B0-----:R-:W-:-:S03]  /*05b0*/  FFMA R21, R21, R14, R22 ;  /* 0x0000000e15157223 */ /* 0x001fc60000000016 */
[----:B------:R-:W0:Y:S01]  /*05c0*/  LDS R22, [R0+0x720] ;  /* 0x0007200000167984 */ /* 0x000e220000000800 */
[----:B-1----:R-:W-:-:S03]  /*05d0*/  FFMA R27, R20, R15, R21 ;  /* 0x0000000f141b7223 */ /* 0x002fc60000000015 */
[----:B------:R-:W-:Y:S04]  /*05e0*/  LDS R21, [R0+0x780] ;  /* 0x0007800000157984 */ /* 0x000fe80000000800 */
[----:B------:R-:W1:Y:S04]  /*05f0*/  LDS.128 R12, [R2+0x50] ;  /* 0x00005000020c7984 */ /* 0x000e680000000c00 */
[----:B------:R-:W5:Y:S01]  /*0600*/  LDS R20, [R0+0x7e0] ;  /* 0x0007e00000147984 */ /* 0x000f620000000800 */
[----:B---3--:R-:W-:-:S03]  /*0610*/  FFMA R27, R8, R25, R27 ;  /* 0x00000019081b7223 */ /* 0x008fc6000000001b */
[----:B------:R-:W3:Y:S04]  /*0620*/  LDS R25, [R0+0x840] ;  /* 0x0008400000197984 */ /* 0x000ee80000000800 */
[----:B------:R-:W3:Y:S01]  /*0630*/  LDS R8, [R0+0x8a0] ;  /* 0x0008a00000087984 */ /* 0x000ee20000000800 */
[----:B--2---:R-:W-:-:S04]  /*0640*/  FFMA R24, R24, R9, R27 ;  /* 0x0000000918187223 */ /* 0x004fc8000000001b */
[----:B----4-:R-:W-:-:S04]  /*0650*/  FFMA R23, R23, R10, R24 ;  /* 0x0000000a17177223 */ /* 0x010fc80000000018 */
[----:B0-----:R-:W-:-:S04]  /*0660*/  FFMA R11, R22, R11, R23 ;  /* 0x0000000b160b7223 */ /* 0x001fc80000000017 */
[----:B-1----:R-:W-:-:S04]  /*0670*/  FFMA R11, R12, R21, R11 ;  /* 0x000000150c0b7223 */ /* 0x002fc8000000000b */
[----:B-----5:R-:W-:-:S04]  /*0680*/  FFMA R20, R20, R13, R11 ;  /* 0x0000000d14147223 */ /* 0x020fc8000000000b */
[----:B---3--:R-:W-:-:S04]  /*0690*/  FFMA R25, R25, R14, R20 ;  /* 0x0000000e19197223 */ /* 0x008fc80000000014 */
[----:B------:R-:W-:Y:S01]  /*06a0*/  FFMA R21, R8, R15, R25 ;  /* 0x0000000f08157223 */ /* 0x000fe20000000019 */
[----:B------:R-:W-:Y:S06]  /*06b0*/  BAR.SYNC.DEFER_BLOCKING 0x0 ;  /* 0x0000000000007b1d */ /* 0x000fec0000010000 */
[----:B------:R-:W-:Y:S05]  /*06c0*/  BRA.U UP0, `(.L_x_4) ;  /* 0xfffffff900d07547 */ /* 0x000fea000b83ffff */
.L_x_3:
        /* <DEDUP_REMOVED lines=9> */
.L_x_5:
        /* <DEDUP_REMOVED lines=10> */
.L_x_19:


//--------------------- .text._Z34gemm_kernel_global_blocking_sharedILi16ELi16ELi16EEvPKfS1_Pfiii --------------------------
	.section	.text._Z34gemm_kernel_global_blocking_sharedILi16ELi16ELi16EEvPKfS1_Pfiii,"ax",@progbits
	.align	128
        .global         _Z34gemm_kernel_global_blocking_sharedILi16ELi16ELi16EEvPKfS1_Pfiii
        .type           _Z34gemm_kernel_global_blocking_sharedILi16ELi16ELi16EEvPKfS1_Pfiii,@function
        .size           _Z34gemm_kernel_global_blocking_sharedILi16ELi16ELi16EEvPKfS1_Pfiii,(.L_x_20 - _Z34gemm_kernel_global_blocking_sharedILi16ELi16ELi16EEvPKfS1_Pfiii)
        .other          _Z34gemm_kernel_global_blocking_sharedILi16ELi16ELi16EEvPKfS1_Pfiii,@"STO_CUDA_ENTRY STV_DEFAULT"
_Z34gemm_kernel_global_blocking_sharedILi16ELi16ELi16EEvPKfS1_Pfiii:
.text._Z34gemm_kernel_global_blocking_sharedILi16ELi16ELi16EEvPKfS1_Pfiii:
        /* <DEDUP_REMOVED lines=32> */
.L_x_7:
        /* <DEDUP_REMOVED lines=14> */
[----:B------:R-:W-:Y:S02]  /*02e0*/  IADD3 R0, PT, PT, R0, 0x10, RZ ;  /* 0x0000001000007810 */ /* 0x000fe40007ffe0ff */
[----:B------:R-:W-:Y:S02]  /*02f0*/  IADD3 R13, PT, PT, R13, 0x10, RZ ;  /* 0x000000100d0d7810 */ /* 0x000fe40007ffe0ff */
[----:B------:R-:W-:Y:S02]  /*0300*/  IADD3 R12, PT, PT, R12, 0x10, RZ ;  /* 0x000000100c0c7810 */ /* 0x000fe40007ffe0ff */
[----:B------:R-:W-:Y:S01]  /*0310*/  LEA R19, R14, R19, 0x4 ;  /* 0x000000130e137211 */ /* 0x000fe200078e20ff */
        /* <DEDUP_REMOVED lines=16> */
[----:B-1----:R-:W-:-:S04]  /*0420*/  FFMA R8, R29, R9, R8 ;  /* 0x000000091d087223 */ /* 0x002fc80000000008 */
[----:B--2---:R-:W-:-:S04]  /*0430*/  FFMA R27, R27, R10, R8 ;  /* 0x0000000a1b1b7223 */ /* 0x004fc80000000008 */
[----:B---3--:R-:W-:Y:S02]  /*0440*/  FFMA R27, R26, R11, R27 ;  /* 0x0000000b1a1b7223 */ /* 0x008fe4000000001b */
[----:B------:R-:W0:Y:S02]  /*0450*/  LDS.128 R8, [R16+0x20] ;  /* 0x0000200010087984 */ /* 0x000e240000000c00 */
[----:B----4-:R-:W-:-:S04]  /*0460*/  FFMA R23, R4, R23, R27 ;  /* 0x0000001704177223 */ /* 0x010fc8000000001b */
[----:B-----5:R-:W-:Y:S02]  /*0470*/  FFMA R20, R20, R5, R23 ;  /* 0x0000000514147223 */ /* 0x020fe40000000017 */
[----:B------:R-:W1:Y:S02]  /*0480*/  LDS R23, [R17+0x280] ;  /* 0x0002800011177984 */ /* 0x000e640000000800 */
[----:B------:R-:W-:Y:S02]  /*0490*/  FFMA R25, R25, R6, R20 ;  /* 0x0000000619197223 */ /* 0x000fe40000000014 */
[----:B------:R-:W2:Y:S02]  /*04a0*/  LDS R20, [R17+0x2c0] ;  /* 0x0002c00011147984 */ /* 0x000ea40000000800 */
[----:B------:R-:W-:Y:S02]  /*04b0*/  FFMA R27, R22, R7, R25 ;  /* 0x00000007161b7223 */ /* 0x000fe40000000019 */
        /* <DEDUP_REMOVED lines=10> */
[----:B----4-:R-:W-:-:S04]  /*0560*/  FFMA R22, R22, R5, R11 ;  /* 0x0000000516167223 */ /* 0x010fc8000000000b */
[----:B0-----:R-:W-:-:S04]  /*0570*/  FFMA R21, R21, R6, R22 ;  /* 0x0000000615157223 */ /* 0x001fc80000000016 */
[----:B-----5:R-:W-:Y:S01]  /*0580*/  FFMA R21, R8, R7, R21 ;  /* 0x0000000708157223 */ /* 0x020fe20000000015 */
[----:B------:R-:W-:Y:S06]  /*0590*/  BAR.SYNC.DEFER_BLOCKING 0x0 ;  /* 0x0000000000007b1d */ /* 0x000fec0000010000 */
[----:B------:R-:W-:Y:S05]  /*05a0*/  BRA.U UP0, `(.L_x_7) ;  /* 0xfffffffd00147547 */ /* 0x000fea000b83ffff */
.L_x_6:
        /* <DEDUP_REMOVED lines=9> */
.L_x_8:
        /* <DEDUP_REMOVED lines=12> */
.L_x_20:


//--------------------- .text._Z34gemm_kernel_global_blocking_sharedILi8ELi8ELi8EEvPKfS1_Pfiii --------------------------
	.section	.text._Z34gemm_kernel_global_blocking_sharedILi8ELi8ELi8EEvPKfS1_Pfiii,"ax",@progbits
	.align	128
        .global         _Z34gemm_kernel_global_blocking_sharedILi8ELi8ELi8EEvPKfS1_Pfiii
        .type           _Z34gemm_kernel_global_blocking_sharedILi8ELi8ELi8EEvPKfS1_Pfiii,@function
        .size           _Z34gemm_kernel_global_blocking_sharedILi8ELi8ELi8EEvPKfS1_Pfiii,(.L_x_21 - _Z34gemm_kernel_global_blocking_sharedILi8ELi8ELi8EEvPKfS1_Pfiii)
        .other          _Z34gemm_kernel_global_blocking_sharedILi8ELi8ELi8EEvPKfS1_Pfiii,@"STO_CUDA_ENTRY STV_DEFAULT"
_Z34gemm_kernel_global_blocking_sharedILi8ELi8ELi8EEvPKfS1_Pfiii:
.text._Z34gemm_kernel_global_blocking_sharedILi8ELi8ELi8EEvPKfS1_Pfiii:
        /* <DEDUP_REMOVED lines=13> */
[----:B------:R-:W-:Y:S01]  /*00d0*/  UMOV UR4, 0x400 ;  /* 0x0000040000047882 */ /* 0x000fe20000000000 */
[----:B------:R-:W-:Y:S02]  /*00e0*/  UISETP.GE.U32.AND UP0, UPT, UR7, 0x9, UPT ;  /* 0x000000090700788c */ /* 0x000fe4000bf06070 */
[----:B------:R-:W-:Y:S01]  /*00f0*/  IMAD R4, R22, UR7, RZ ;  /* 0x0000000716047c24 */ /* 0x000fe2000f8e02ff */
[----:B------:R-:W-:Y:S01]  /*0100*/  UIADD3 UR5, UPT, UPT, UR4, 0x100, URZ ;  /* 0x0000010004057890 */ /* 0x000fe2000fffe0ff */
[----:B------:R-:W-:Y:S01]  /*0110*/  IMAD.MOV.U32 R15, RZ, RZ, RZ ;  /* 0x000000ffff0f7224 */ /* 0x000fe200078e00ff */
[----:B------:R-:W-:Y:S02]  /*0120*/  UIADD3 UR8, UPT, UPT, UR7, 0x7, URZ ;  /* 0x0000000707087890 */ /* 0x000fe4000fffe0ff */
[----:B0-----:R-:W-:Y:S02]  /*0130*/  ULEA UR5, UR6, UR5, 0x18 ;  /* 0x0000000506057291 */ /* 0x001fe4000f8ec0ff */
[----:B------:R-:W-:-:S04]  /*0140*/  ULEA UR4, UR6, UR4, 0x18 ;  /* 0x0000000406047291 */ /* 0x000fc8000f8ec0ff */
[----:B------:R-:W-:Y:S02]  /*0150*/  LEA R5, R3, UR5, 0x2 ;  /* 0x0000000503057c11 */ /* 0x000fe4000f8e10ff */
[C---:B------:R-:W-:Y:S01]  /*0160*/  LEA R6, R0.reuse, UR4, 0x5 ;  /* 0x0000000400067c11 */ /* 0x040fe2000f8e28ff */
[----:B------:R-:W-:Y:S01]  /*0170*/  UMOV UR4, URZ ;  /* 0x000000ff00047c82 */ /* 0x000fe20008000000 */
[----:B------:R-:W-:Y:S01]  /*0180*/  LEA R7, R0, R5, 0x5 ;  /* 0x0000000500077211 */ /* 0x000fe200078e28ff */
[----:B------:R-:W-:Y:S06]  /*0190*/  BRA.U !UP0, `(.L_x_10) ;  /* 0x00000005088c7547 */ /* 0x000fec000b800000 */
[----:B------:R-:W0:Y:S01]  /*01a0*/  LDCU.64 UR6, c[0x0][0x398] ;  /* 0x00007300ff0677ac */ /* 0x000e220008000a00 */
[----:B------:R-:W1:Y:S01]  /*01b0*/  LDC R16, c[0x0][0x39c] ;  /* 0x0000e700ff107b82 */ /* 0x000e620000000800 */
[----:B------:R-:W-:Y:S01]  /*01c0*/  IADD3 R2, PT, PT, R0, 0x8, RZ ;  /* 0x0000000800027810 */ /* 0x000fe20007ffe0ff */
[----:B------:R-:W-:Y:S01]  /*01d0*/  IMAD.MOV.U32 R15, RZ, RZ, RZ ;  /* 0x000000ffff0f7224 */ /* 0x000fe200078e00ff */
[----:B------:R-:W-:Y:S01]  /*01e0*/  USHF.R.U32.HI UR4, URZ, 0x3, UR8 ;  /* 0x00000003ff047899 */ /* 0x000fe20008011608 */
[-C--:B------:R-:W-:Y:S02]  /*01f0*/  IADD3 R18, PT, PT, R4, R3.reuse, RZ ;  /* 0x0000000304127210 */ /* 0x080fe40007ffe0ff */
[----:B------:R-:W-:Y:S01]  /*0200*/  MOV R20, 0x8 ;  /* 0x0000000800147802 */ /* 0x000fe20000000f00 */
[----:B------:R-:W-:Y:S01]  /*0210*/  ULOP3.LUT UR4, UR4, 0xffffffe, URZ, 0xc0, !UPT ;  /* 0x0ffffffe04047892 */ /* 0x000fe2000f8ec0ff */
[----:B------:R-:W-:-:S03]  /*0220*/  MOV R17, R3 ;  /* 0x0000000300117202 */ /* 0x000fc60000000f00 */
[----:B------:R-:W-:Y:S01]  /*0230*/  UIADD3 UR4, UPT, UPT, -UR4, URZ, URZ ;  /* 0x000000ff04047290 */ /* 0x000fe2000fffe1ff */
[--C-:B0-----:R-:W-:Y:S01]  /*0240*/  IMAD R2, R2, UR7, R3.reuse ;  /* 0x0000000702027c24 */ /* 0x101fe2000f8e0203 */
[----:B------:R-:W-:Y:S01]  /*0250*/  ISETP.GE.AND P1, PT, R22, UR6, PT ;  /* 0x0000000616007c0c */ /* 0x000fe2000bf26270 */
[----:B------:R-:W-:Y:S01]  /*0260*/  IMAD R21, R0, UR7, R3 ;  /* 0x0000000700157c24 */ /* 0x000fe2000f8e0203 */
[----:B------:R-:W0:Y:S01]  /*0270*/  LDCU UR7, c[0x0][0x3a0] ;  /* 0x00007400ff0777ac */ /* 0x000e220008000800 */
[C---:B------:R-:W-:Y:S01]  /*0280*/  IMAD R19, R8.reuse, 0x8, R2 ;  /* 0x0000000808137824 */ /* 0x040fe200078e0202 */
[----:B------:R-:W-:Y:S02]  /*0290*/  MOV R2, R0 ;  /* 0x0000000000027202 */ /* 0x000fe40000000f00 */
[----:B------:R-:W-:-:S07]  /*02a0*/  LEA R21, R8, R21, 0x3 ;  /* 0x0000001508157211 */ /* 0x000fce00078e18ff */
.L_x_11:
[----:B-1----:R-:W-:Y:S01]  /*02b0*/  ISETP.GE.AND P0, PT, R23, R16, PT ;  /* 0x000000101700720c */ /* 0x002fe20003f06270 */
[----:B------:R-:W-:Y:S01]  /*02c0*/  HFMA2 R25, -RZ, RZ, 0, 0 ;  /* 0x00000000ff197431 */ /* 0x000fe200000001ff */
[----:B0-----:R-:W-:Y:S01]  /*02d0*/  ISETP.GE.OR P2, PT, R17, UR7, P1 ;  /* 0x0000000711007c0c */ /* 0x001fe20008f46670 */
[----:B------:R-:W-:Y:S01]  /*02e0*/  IMAD.MOV.U32 R14, RZ, RZ, RZ ;  /* 0x000000ffff0e7224 */ /* 0x000fe200078e00ff */
[----:B------:R-:W-:-:S11]  /*02f0*/  ISETP.GE.OR P3, PT, R2, UR7, P0 ;  /* 0x0000000702007c0c */ /* 0x000fd60008766670 */
[----:B------:R-:W0:Y:S08]  /*0300*/  @!P2 LDC.64 R10, c[0x0][0x380] ;  /* 0x0000e000ff0aab82 */ /* 0x000e300000000a00 */
[----:B------:R-:W1:Y:S01]  /*0310*/  @!P3 LDC.64 R8, c[0x0][0x388] ;  /* 0x0000e200ff08bb82 */ /* 0x000e620000000a00 */
[----:B0-----:R-:W-:-:S05]  /*0320*/  @!P2 IMAD.WIDE.U32 R12, R18, 0x4, R10 ;  /* 0x00000004120ca825 */ /* 0x001fca00078e000a */
[----:B------:R-:W2:Y:S01]  /*0330*/  @!P2 LDG.E.CONSTANT R14, desc[UR10][R12.64] ;  /* 0x0000000a0c0ea981 */ /* 0x000ea2000c1e9900 */
[----:B-1----:R-:W-:-:S05]  /*0340*/  @!P3 IMAD.WIDE R26, R21, 0x4, R8 ;  /* 0x00000004151ab825 */ /* 0x002fca00078e0208 */
[----:B------:R0:W3:Y:S01]  /*0350*/  @!P3 LDG.E.CONSTANT R25, desc[UR10][R26.64] ;  /* 0x0000000a1a19b981 */ /* 0x0000e2000c1e9900 */
[----:B------:R-:W-:-:S04]  /*0360*/  IADD3 R8, PT, PT, R17, 0x8, RZ ;  /* 0x0000000811087810 */ /* 0x000fc80007ffe0ff */
[----:B------:R-:W-:Y:S02]  /*0370*/  ISETP.GE.OR P2, PT, R8, UR7, P1 ;  /* 0x0000000708007c0c */ /* 0x000fe40008f46670 */
[----:B------:R-:W-:-:S04]  /*0380*/  IADD3 R8, PT, PT, R2, 0x8, RZ ;  /* 0x0000000802087810 */ /* 0x000fc80007ffe0ff */
[----:B------:R-:W-:-:S07]  /*0390*/  ISETP.GE.OR P0, PT, R8, UR7, P0 ;  /* 0x0000000708007c0c */ /* 0x000fce0008706670 */
[----:B------:R-:W1:Y:S01]  /*03a0*/  @!P2 LDC.64 R8, c[0x0][0x380] ;  /* 0x0000e000ff08ab82 */ /* 0x000e620000000a00 */
[----:B------:R-:W-:-:S07]  /*03b0*/  @!P2 VIADD R24, R20, 0xfffffff8 ;  /* 0xfffffff81418a836 */ /* 0x000fce0000000000 */
[----:B------:R-:W4:Y:S01]  /*03c0*/  @!P0 LDC.64 R10, c[0x0][0x388] ;  /* 0x0000e200ff0a8b82 */ /* 0x000f220000000a00 */
[----:B------:R-:W-:Y:S01]  /*03d0*/  @!P2 IADD3 R24, P3, P4, R4, R24, R3 ;  /* 0x000000180418a210 */ /* 0x000fe20007c7e003 */
[----:B0-----:R-:W-:-:S03]  /*03e0*/  HFMA2 R26, -RZ, RZ, 0, 0 ;  /* 0x00000000ff1a7431 */ /* 0x001fc600000001ff */
[----:B------:R-:W-:Y:S02]  /*03f0*/  @!P2 IADD3.X R28, PT, PT, RZ, RZ, RZ, P3, P4 ;  /* 0x000000ffff1ca210 */ /* 0x000fe40001fe84ff */
[----:B-1----:R-:W-:-:S04]  /*0400*/  @!P2 LEA R12, P3, R24, R8, 0x2 ;  /* 0x00000008180ca211 */ /* 0x002fc800078610ff */
[----:B------:R-:W-:Y:S02]  /*0410*/  @!P2 LEA.HI.X R13, R24, R9, R28, 0x2, P3 ;  /* 0x00000009180da211 */ /* 0x000fe400018f141c */
[----:B------:R-:W-:Y:S01]  /*0420*/  MOV R24, RZ ;  /* 0x000000ff00187202 */ /* 0x000fe20000000f00 */
[----:B----4-:R-:W-:-:S05]  /*0430*/  @!P0 IMAD.WIDE R28, R19, 0x4, R10 ;  /* 0x00000004131c8825 */ /* 0x010fca00078e020a */
[----:B------:R0:W4:Y:S04]  /*0440*/  @!P2 LDG.E.CONSTANT R24, desc[UR10][R12.64+0x20] ;  /* 0x0000200a0c18a981 */ /* 0x000128000c1e9900 */
[----:B------:R-:W5:Y:S01]  /*0450*/  @!P0 LDG.E.CONSTANT R26, desc[UR10][R28.64] ;  /* 0x0000000a1c1a8981 */ /* 0x000f62000c1e9900 */
[----:B------:R-:W-:-:S05]  /*0460*/  LEA R27, R3, R6, 0x2 ;  /* 0x00000006031b7211 */ /* 0x000fca00078e10ff */
[----:B--2---:R-:W-:Y:S04]  /*0470*/  STS [R27], R14 ;  /* 0x0000000e1b007388 */ /* 0x004fe80000000800 */
[----:B---3--:R-:W-:Y:S01]  /*0480*/  STS [R7], R25 ;  /* 0x0000001907007388 */ /* 0x008fe20000000800 */
[----:B------:R-:W-:Y:S06]  /*0490*/  BAR.SYNC.DEFER_BLOCKING 0x0 ;  /* 0x0000000000007b1d */ /* 0x000fec0000010000 */
[----:B0-----:R-:W-:Y:S04]  /*04a0*/  LDS R12, [R5] ;  /* 0x00000000050c7984 */ /* 0x001fe80000000800 */
[----:B------:R-:W0:Y:S04]  /*04b0*/  LDS.128 R8, [R6] ;  /* 0x0000000006087984 */ /* 0x000e280000000c00 */
[----:B------:R-:W-:Y:S04]  /*04c0*/  LDS R13, [R5+0x60] ;  /* 0x00006000050d7984 */ /* 0x000fe80000000800 */
[----:B------:R-:W-:Y:S01]  /*04d0*/  LDS R25, [R5+0xc0] ;  /* 0x0000c00005197984 */ /* 0x000fe20000000800 */
[----:B0-----:R-:W-:-:S03]  /*04e0*/  FFMA R8, R8, R12, R15 ;  /* 0x0000000c08087223 */ /* 0x001fc6000000000f */
[----:B------:R-:W0:Y:S04]  /*04f0*/  LDS R15, [R5+0x20] ;  /* 0x00002000050f7984 */ /* 0x000e280000000800 */
[----:B------:R-:W1:Y:S01]  /*0500*/  LDS R12, [R5+0x40] ;  /* 0x00004000050c7984 */ /* 0x000e620000000800 */
[----:B0-----:R-:W-:-:S03]  /*0510*/  FFMA R9, R15, R9, R8 ;  /* 0x000000090f097223 */ /* 0x001fc60000000008 */
[----:B------:R-:W-:Y:S01]  /*0520*/  LDS R8, [R5+0x80] ;  /* 0x0000800005087984 */ /* 0x000fe20000000800 */
[----:B-1----:R-:W-:-:S03]  /*0530*/  FFMA R10, R12, R10, R9 ;  /* 0x0000000a0c0a7223 */ /* 0x002fc60000000009 */
[----:B------:R-:W-:Y:S01]  /*0540*/  LDS R9, [R5+0xa0] ;  /* 0x0000a00005097984 */ /* 0x000fe20000000800 */
[----:B------:R-:W-:-:S03]  /*0550*/  FFMA R11, R13, R11, R10 ;  /* 0x0000000b0d0b7223 */ /* 0x000fc6000000000a */
[----:B------:R-:W0:Y:S02]  /*0560*/  LDS.128 R12, [R6+0x10] ;  /* 0x00001000060c7984 */ /* 0x000e240000000c00 */
[----:B0-----:R-:W-:Y:S02]  /*0570*/  FFMA R8, R12, R8, R11 ;  /* 0x000000080c087223 */ /* 0x001fe4000000000b */
[----:B------:R-:W0:Y:S01]  /*0580*/  LDS R12, [R5+0xe0] ;  /* 0x0000e000050c7984 */ /* 0x000e220000000800 */
[----:B------:R-:W-:Y:S06]  /*0590*/  BAR.SYNC.DEFER_BLOCKING 0x0 ;  /* 0x0000000000007b1d */ /* 0x000fec0000010000 */
[----:B----4-:R-:W-:Y:S04]  /*05a0*/  STS [R27], R24 ;  /* 0x000000181b007388 */ /* 0x010fe80000000800 */
[----:B-----5:R-:W-:Y:S01]  /*05b0*/  STS [R7], R26 ;  /* 0x0000001a07007388 */ /* 0x020fe20000000800 */
[----:B------:R-:W-:Y:S01]  /*05c0*/  BAR.SYNC.DEFER_BLOCKING 0x0 ;  /* 0x0000000000007b1d */ /* 0x000fe20000010000 */
[----:B------:R-:W-:-:S04]  /*05d0*/  FFMA R13, R9, R13, R8 ;  /* 0x0000000d090d7223 */ /* 0x000fc80000000008 */
[----:B------:R-:W-:Y:S01]  /*05e0*/  FFMA R13, R25, R14, R13 ;  /* 0x0000000e190d7223 */ /* 0x000fe2000000000d */
[----:B------:R-:W-:Y:S04]  /*05f0*/  LDS R29, [R5] ;  /* 0x00000000051d7984 */ /* 0x000fe80000000800 */
[----:B------:R-:W1:Y:S04]  /*0600*/  LDS.128 R8, [R6] ;  /* 0x0000000006087984 */ /* 0x000e680000000c00 */
[----:B------:R-:W2:Y:S04]  /*0610*/  LDS R28, [R5+0x20] ;  /* 0x00002000051c7984 */ /* 0x000ea80000000800 */
[----:B------:R-:W3:Y:S01]  /*0620*/  LDS R25, [R5+0x40] ;  /* 0x0000400005197984 */ /* 0x000ee20000000800 */
[----:B0-----:R-:W-:-:S03]  /*0630*/  FFMA R13, R12, R15, R13 ;  /* 0x0000000f0c0d7223 */ /* 0x001fc6000000000d */
[----:B------:R-:W-:Y:S04]  /*0640*/  LDS R27, [R5+0xa0] ;  /* 0x0000a000051b7984 */ /* 0x000fe80000000800 */
[----:B------:R-:W-:Y:S01]  /*0650*/  LDS R24, [R5+0xc0] ;  /* 0x0000c00005187984 */ /* 0x000fe20000000800 */
[----:B-1----:R-:W-:-:S03]  /*0660*/  FFMA R29, R8, R29, R13 ;  /* 0x0000001d081d7223 */ /* 0x002fc6000000000d */
[----:B------:R-:W0:Y:S01]  /*0670*/  LDS R8, [R5+0x60] ;  /* 0x0000600005087984 */ /* 0x000e220000000800 */
[----:B--2---:R-:W-:-:S03]  /*0680*/  FFMA R28, R28, R9, R29 ;  /* 0x000000091c1c7223 */ /* 0x004fc6000000001d */
[----:B------:R-:W-:Y:S04]  /*0690*/  LDS R9, [R5+0x80] ;  /* 0x0000800005097984 */ /* 0x000fe80000000800 */
[----:B------:R-:W1:Y:S01]  /*06a0*/  LDS.128 R12, [R6+0x10] ;  /* 0x00001000060c7984 */ /* 0x000e620000000c00 */
[----:B---3--:R-:W-:-:S03]  /*06b0*/  FFMA R25, R25, R10, R28 ;  /* 0x0000000a19197223 */ /* 0x008fc6000000001c */
[----:B------:R-:W2:Y:S01]  /*06c0*/  LDS R10, [R5+0xe0] ;  /* 0x0000e000050a7984 */ /* 0x000ea20000000800 */
[----:B------:R-:W-:-:S04]  /*06d0*/  UIADD3 UR4, UPT, UPT, UR4, 0x2, URZ ;  /* 0x0000000204047890 */ /* 0x000fc8000fffe0ff */
[----:B------:R-:W-:Y:S01]  /*06e0*/  UISETP.NE.AND UP0, UPT, UR4, URZ, UPT ;  /* 0x000000ff0400728c */ /* 0x000fe2000bf05270 */
[----:B------:R-:W-:Y:S01]  /*06f0*/  VIADD R2, R2, 0x10 ;  /* 0x0000001002027836 */ /* 0x000fe20000000000 */
[----:B------:R-:W-:Y:S01]  /*0700*/  IADD3 R17, PT, PT, R17, 0x10, RZ ;  /* 0x0000001011117810 */ /* 0x000fe20007ffe0ff */
[----:B------:R-:W-:Y:S01]  /*0710*/  IMAD R21, R16, 0x10, R21 ;  /* 0x0000001010157824 */ /* 0x000fe200078e0215 */
[----:B------:R-:W-:Y:S02]  /*0720*/  IADD3 R20, PT, PT, R20, 0x10, RZ ;  /* 0x0000001014147810 */ /* 0x000fe40007ffe0ff */
[----:B------:R-:W-:Y:S01]  /*0730*/  IADD3 R18, PT, PT, R18, 0x10, RZ ;  /* 0x0000001012127810 */ /* 0x000fe20007ffe0ff */
[----:B0-----:R-:W-:-:S04]  /*0740*/  FFMA R11, R8, R11, R25 ;  /* 0x0000000b080b7223 */ /* 0x001fc80000000019 */
[----:B-1----:R-:W-:-:S04]  /*0750*/  FFMA R12, R12, R9, R11 ;  /* 0x000000090c0c7223 */ /* 0x002fc8000000000b */
[----:B------:R-:W-:-:S04]  /*0760*/  FFMA R13, R27, R13, R12 ;  /* 0x0000000d1b0d7223 */ /* 0x000fc8000000000c */
[----:B------:R-:W-:Y:S01]  /*0770*/  FFMA R13, R24, R14, R13 ;  /* 0x0000000e180d7223 */ /* 0x000fe2000000000d */
[----:B------:R-:W-:-:S03]  /*0780*/  LEA R19, R16, R19, 0x4 ;  /* 0x0000001310137211 */ /* 0x000fc600078e20ff */
[----:B--2---:R-:W-:Y:S01]  /*0790*/  FFMA R15, R10, R15, R13 ;  /* 0x0000000f0a0f7223 */ /* 0x004fe2000000000d */
[----:B------:R-:W-:Y:S06]  /*07a0*/  BAR.SYNC.DEFER_BLOCKING 0x0 ;  /* 0x0000000000007b1d */ /* 0x000fec0000010000 */
[----:B------:R-:W-:Y:S05]  /*07b0*/  BRA.U UP0, `(.L_x_11) ;  /* 0xfffffff900bc7547 */ /* 0x000fea000b83ffff */
[----:B------:R-:W-:-:S12]  /*07c0*/  ULOP3.LUT UR4, UR8, 0x7ffffff0, URZ, 0xc0, !UPT ;  /* 0x7ffffff008047892 */ /* 0x000fd8000f8ec0ff */
.L_x_10:
[----:B------:R-:W-:-:S09]  /*07d0*/  ULOP3.LUT UP0, URZ, UR8, 0x8, URZ, 0xc0, !UPT ;  /* 0x0000000808ff7892 */ /* 0x000fd2000f80c0ff */
[----:B------:R-:W-:Y:S05]  /*07e0*/  BRA.U !UP0, `(.L_x_9) ;  /* 0x0000000108a87547 */ /* 0x000fea000b800000 */
[----:B------:R-:W0:Y:S01]  /*07f0*/  LDCU UR5, c[0x0][0x398] ;  /* 0x00007300ff0577ac */ /* 0x000e220008000800 */
[----:B------:R-:W-:Y:S02]  /*0800*/  IADD3 R9, PT, PT, R3, UR4, RZ ;  /* 0x0000000403097c10 */ /* 0x000fe4000fffe0ff */
[----:B------:R-:W-:Y:S01]  /*0810*/  IADD3 R0, PT, PT, R0, UR4, RZ ;  /* 0x0000000400007c10 */ /* 0x000fe2000fffe0ff */
[----:B------:R-:W1:Y:S01]  /*0820*/  LDCU UR6, c[0x0][0x39c] ;  /* 0x00007380ff0677ac */ /* 0x000e620008000800 */
[----:B------:R-:W-:Y:S02]  /*0830*/  ISETP.GE.AND P0, PT, R9, UR7, PT ;  /* 0x0000000709007c0c */ /* 0x000fe4000bf06270 */
[----:B------:R-:W-:Y:S02]  /*0840*/  ISETP.GE.AND P1, PT, R0, UR7, PT ;  /* 0x0000000700007c0c */ /* 0x000fe4000bf26270 */
[----:B0-----:R-:W-:Y:S02]  /*0850*/  ISETP.GE.OR P0, PT, R22, UR5, P0 ;  /* 0x0000000516007c0c */ /* 0x001fe40008706670 */
[----:B-1----:R-:W-:-:S11]  /*0860*/  ISETP.GE.OR P1, PT, R23, UR6, P1 ;  /* 0x0000000617007c0c */ /* 0x002fd60008f26670 */
[----:B------:R-:W0:Y:S01]  /*0870*/  @!P0 LDC.64 R12, c[0x0][0x380] ;  /* 0x0000e000ff0c8b82 */ /* 0x000e220000000a00 */
[----:B------:R-:W-:Y:S02]  /*0880*/  @!P0 IMAD.IADD R9, R4, 0x1, R9 ;  /* 0x0000000104098824 */ /* 0x000fe400078e0209 */
[----:B------:R-:W-:Y:S02]  /*0890*/  HFMA2 R4, -RZ, RZ, 0, 0 ;  /* 0x00000000ff047431 */ /* 0x000fe400000001ff */
[----:B------:R-:W-:Y:S01]  /*08a0*/  @!P1 IMAD R11, R0, UR6, R23 ;  /* 0x00000006000b9c24 */ /* 0x000fe2000f8e0217 */
[----:B------:R-:W-:Y:S02]  /*08b0*/  MOV R0, RZ ;  /* 0x000000ff00007202 */ /* 0x000fe40000000f00 */
[----:B------:R-:W1:Y:S01]  /*08c0*/  @!P1 LDC.64 R2, c[0x0][0x388] ;  /* 0x0000e200ff029b82 */ /* 0x000e620000000a00 */
[----:B0-----:R-:W-:-:S05]  /*08d0*/  @!P0 IMAD.WIDE.U32 R12, R9, 0x4, R12 ;  /* 0x00000004090c8825 */ /* 0x001fca00078e000c */
[----:B------:R-:W2:Y:S01]  /*08e0*/  @!P0 LDG.E.CONSTANT R0, desc[UR10][R12.64] ;  /* 0x0000000a0c008981 */ /* 0x000ea2000c1e9900 */
[----:B-1----:R-:W-:-:S05]  /*08f0*/  @!P1 IMAD.WIDE R2, R11, 0x4, R2 ;  /* 0x000000040b029825 */ /* 0x002fca00078e0202 */
[----:B------:R-:W3:Y:S01]  /*0900*/  @!P1 LDG.E.CONSTANT R4, desc[UR10][R2.64] ;  /* 0x0000000a02049981 */ /* 0x000ee2000c1e9900 */
[----:B------:R-:W0:Y:S02]  /*0910*/  S2R R9, SR_TID.X ;  /* 0x0000000000097919 */ /* 0x000e240000002100 */
[----:B0-----:R-:W-:-:S05]  /*0920*/  LEA R25, R9, R6, 0x2 ;  /* 0x0000000609197211 */ /* 0x001fca00078e10ff */
        /* <DEDUP_REMOVED lines=12> */
[----:B------:R-:W5:Y:S01]  /*09f0*/  LDS R7, [R5+0xe0] ;  /* 0x0000e00005077984 */ /* 0x000f620000000800 */
[----:B0-----:R-:W-:-:S04]  /*0a00*/  FFMA R8, R8, R14, R15 ;  /* 0x0000000e08087223 */ /* 0x001fc8000000000f */
[----:B-1----:R-:W-:-:S04]  /*0a10*/  FFMA R9, R21, R9, R8 ;  /* 0x0000000915097223 */ /* 0x002fc80000000008 */
[----:B--2---:R-:W-:-:S04]  /*0a20*/  FFMA R10, R20, R10, R9 ;  /* 0x0000000a140a7223 */ /* 0x004fc80000000009 */
[----:B---3--:R-:W-:-:S04]  /*0a30*/  FFMA R11, R13, R11, R10 ;  /* 0x0000000b0d0b7223 */ /* 0x008fc8000000000a */
[----:B----4-:R-:W-:-:S04]  /*0a40*/  FFMA R2, R16, R2, R11 ;  /* 0x0000000210027223 */ /* 0x010fc8000000000b */
[----:B-----5:R-:W-:-:S04]  /*0a50*/  FFMA R3, R3, R17, R2 ;  /* 0x0000001103037223 */ /* 0x020fc80000000002 */
[----:B------:R-:W-:-:S04]  /*0a60*/  FFMA R0, R0, R18, R3 ;  /* 0x0000001200007223 */ /* 0x000fc80000000003 */
[----:B------:R-:W-:Y:S01]  /*0a70*/  FFMA R15, R7, R19, R0 ;  /* 0x00000013070f7223 */ /* 0x000fe20000000000 */
[----:B------:R-:W-:Y:S06]  /*0a80*/  BAR.SYNC.DEFER_BLOCKING 0x0 ;  /* 0x0000000000007b1d */ /* 0x000fec0000010000 */
.L_x_9:
        /* <DEDUP_REMOVED lines=9> */
.L_x_12:
        /* <DEDUP_REMOVED lines=14> */
.L_x_21:


//--------------------- .text._Z17gemm_kernel_basicPKfS0_Pfiii --------------------------
	.section	.text._Z17gemm_kernel_basicPKfS0_Pfiii,"ax",@progbits
	.align	128
        .global         _Z17gemm_kernel_basicPKfS0_Pfiii
        .type           _Z17gemm_kernel_basicPKfS0_Pfiii,@function
        .size           _Z17gemm_kernel_basicPKfS0_Pfiii,(.L_x_22 - _Z17gemm_kernel_basicPKfS0_Pfiii)
        .other          _Z17gemm_kernel_basicPKfS0_Pfiii,@"STO_CUDA_ENTRY STV_DEFAULT"
_Z17gemm_kernel_basicPKfS0_Pfiii:
.text._Z17gemm_kernel_basicPKfS0_Pfiii:
[----:B------:R-:W-:Y:S01]  /*0000*/  LDC R1, c[0x0][0x37c] ;  /* 0x0000df00ff017b82 */ /* 0x000fe20000000800 */
[----:B------:R-:W0:Y:S07]  /*0010*/  S2R R5, SR_TID.X ;  /* 0x0000000000057919 */ /* 0x000e2e0000002100 */
[----:B------:R-:W1:Y:S01]  /*0020*/  LDC R19, c[0x0][0x364] ;  /* 0x0000d900ff137b82 */ /* 0x000e620000000800 */
[----:B------:R-:W1:Y:S07]  /*0030*/  S2R R4, SR_TID.Y ;  /* 0x0000000000047919 */ /* 0x000e6e0000002200 */
[----:B------:R-:W0:Y:S08]  /*0040*/  S2UR UR5, SR_CTAID.X ;  /* 0x00000000000579c3 */ /* 0x000e300000002500 */
[----:B------:R-:W0:Y:S08]  /*0050*/  LDC R0, c[0x0][0x360] ;  /* 0x0000d800ff007b82 */ /* 0x000e300000000800 */
[----:B------:R-:W1:Y:S08]  /*0060*/  S2UR UR4, SR_CTAID.Y ;  /* 0x00000000000479c3 */ /* 0x000e700000002600 */
[----:B------:R-:W2:Y:S01]  /*0070*/  LDC.64 R2, c[0x0][0x398] ;  /* 0x0000e600ff027b82 */ /* 0x000ea20000000a00 */
[----:B0-----:R-:W-:-:S02]  /*0080*/  IMAD R0, R0, UR5, R5 ;  /* 0x0000000500007c24 */ /* 0x001fc4000f8e0205 */
[----:B-1----:R-:W-:-:S03]  /*0090*/  IMAD R19, R19, UR4, R4 ;  /* 0x0000000413137c24 */ /* 0x002fc6000f8e0204 */
[----:B--2---:R-:W-:-:S04]  /*00a0*/  ISETP.GE.AND P0, PT, R0, R3, PT ;  /* 0x000000030000720c */ /* 0x004fc80003f06270 */
[----:B------:R-:W-:-:S13]  /*00b0*/  ISETP.GE.OR P0, PT, R19, R2, P0 ;  /* 0x000000021300720c */ /* 0x000fda0000706670 */
[----:B------:R-:W-:Y:S05]  /*00c0*/  @P0 EXIT ;  /* 0x000000000000094d */ /* 0x000fea0003800000 */
[----:B------:R-:W0:Y:S01]  /*00d0*/  LDC R2, c[0x0][0x3a0] ;  /* 0x0000e800ff027b82 */ /* 0x000e220000000800 */
[----:B------:R-:W1:Y:S01]  /*00e0*/  LDCU.64 UR4, c[0x0][0x358] ;  /* 0x00006b00ff0477ac */ /* 0x000e620008000a00 */
[----:B------:R-:W-:Y:S01]  /*00f0*/  HFMA2 R24, -RZ, RZ, 0, 0 ;  /* 0x00000000ff187431 */ /* 0x000fe200000001ff */
[----:B0-----:R-:W-:-:S13]  /*0100*/  ISETP.GE.AND P0, PT, R2, 0x1, PT ;  /* 0x000000010200780c */ /* 0x001fda0003f06270 */
[----:B-1----:R-:W-:Y:S05]  /*0110*/  @!P0 BRA `(.L_x_13) ;  /* 0x0000000400e08947 */ /* 0x002fea0003800000 */
[C---:B------:R-:W-:Y:S01]  /*0120*/  ISETP.GE.U32.AND P1, PT, R2.reuse, 0x8, PT ;  /* 0x000000080200780c */ /* 0x040fe20003f26070 */
[----:B------:R-:W-:Y:S01]  /*0130*/  IMAD R20, R19, R2, RZ ;  /* 0x0000000213147224 */ /* 0x000fe200078e02ff */
[----:B------:R-:W-:Y:S02]  /*0140*/  LOP3.LUT R27, R2, 0x7, RZ, 0xc0, !PT ;  /* 0x00000007021b7812 */ /* 0x000fe400078ec0ff */
[----:B------:R-:W-:Y:S02]  /*0150*/  MOV R24, RZ ;  /* 0x000000ff00187202 */ /* 0x000fe40000000f00 */
[----:B------:R-:W-:Y:S02]  /*0160*/  ISETP.NE.AND P0, PT, R27, RZ, PT ;  /* 0x000000ff1b00720c */ /* 0x000fe40003f05270 */
[----:B------:R-:W-:-:S05]  /*0170*/  MOV R21, RZ ;  /* 0x000000ff00157202 */ /* 0x000fca0000000f00 */
[----:B------:R-:W-:Y:S06]  /*0180*/  @!P1 BRA `(.L_x_14) ;  /* 0x0000000000c49947 */ /* 0x000fec0003800000 */
[----:B------:R-:W0:Y:S01]  /*0190*/  LDC.64 R4, c[0x0][0x380] ;  /* 0x0000e000ff047b82 */ /* 0x000e220000000a00 */
[----:B------:R-:W-:Y:S02]  /*01a0*/  LOP3.LUT R21, R2, 0x7ffffff8, RZ, 0xc0, !PT ;  /* 0x7ffffff802157812 */ /* 0x000fe400078ec0ff */
[----:B------:R-:W-:Y:S02]  /*01b0*/  MOV R24, RZ ;  /* 0x000000ff00187202 */ /* 0x000fe40000000f00 */
[----:B------:R-:W-:Y:S02]  /*01c0*/  MOV R18, R0 ;  /* 0x0000000000127202 */ /* 0x000fe40000000f00 */
[----:B------:R-:W-:Y:S01]  /*01d0*/  IADD3 R22, PT, PT, -R21, RZ, RZ ;  /* 0x000000ff15167210 */ /* 0x000fe20007ffe1ff */
[----:B0-----:R-:W-:-:S03]  /*01e0*/  IMAD.WIDE.U32 R4, R20, 0x4, R4 ;  /* 0x0000000414047825 */ /* 0x001fc600078e0004 */
[----:B------:R-:W-:-:S04]  /*01f0*/  IADD3 R6, P1, PT, R4, 0x10, RZ ;  /* 0x0000001004067810 */ /* 0x000fc80007f3e0ff */
[----:B------:R-:W-:-:S09]  /*0200*/  IADD3.X R7, PT, PT, RZ, R5, RZ, P1, !PT ;  /* 0x00000005ff077210 */ /* 0x000fd20000ffe4ff */
.L_x_15:
[----:B------:R-:W0:Y:S01]  /*0210*/  LDC.64 R16, c[0x0][0x388] ;  /* 0x0000e200ff107b82 */ /* 0x000e220000000a00 */
[----:B------:R-:W-:Y:S02]  /*0220*/  MOV R4, R6 ;  /* 0x0000000600047202 */ /* 0x000fe40000000f00 */
[----:B------:R-:W-:-:S05]  /*0230*/  MOV R5, R7 ;  /* 0x0000000700057202 */ /* 0x000fca0000000f00 */
[----:B------:R-:W2:Y:S04]  /*0240*/  LDG.E.CONSTANT R25, desc[UR4][R4.64+-0x10] ;  /* 0xfffff00404197981 */ /* 0x000ea8000c1e9900 */
[----:B------:R-:W3:Y:S04]  /*0250*/  LDG.E.CONSTANT R23, desc[UR4][R4.64+-0xc] ;  /* 0xfffff40404177981 */ /* 0x000ee8000c1e9900 */
[----:B------:R-:W4:Y:S04]  /*0260*/  LDG.E.CONSTANT R29, desc[UR4][R4.64+-0x8] ;  /* 0xfffff804041d7981 */ /* 0x000f28000c1e9900 */
[----:B------:R-:W5:Y:S01]  /*0270*/  LDG.E.CONSTANT R28, desc[UR4][R4.64+-0x4] ;  /* 0xfffffc04041c7981 */ /* 0x000f62000c1e9900 */
[----:B0-----:R-:W-:-:S05]  /*0280*/  IMAD.WIDE R16, R18, 0x4, R16 ;  /* 0x0000000412107825 */ /* 0x001fca00078e0210 */
[----:B------:R0:W2:Y:S01]  /*0290*/  LDG.E.CONSTANT R26, desc[UR4][R16.64] ;  /* 0x00000004101a7981 */ /* 0x0000a2000c1e9900 */
[----:B------:R-:W-:-:S04]  /*02a0*/  IMAD.WIDE R14, R3, 0x4, R16 ;  /* 0x00000004030e7825 */ /* 0x000fc800078e0210 */
[C---:B------:R-:W-:Y:S02]  /*02b0*/  IMAD.WIDE R6, R3.reuse, 0x4, R14 ;  /* 0x0000000403067825 */ /* 0x040fe400078e020e */
[----:B------:R-:W3:Y:S02]  /*02c0*/  LDG.E.CONSTANT R14, desc[UR4][R14.64] ;  /* 0x000000040e0e7981 */ /* 0x000ee4000c1e9900 */
[C---:B------:R-:W-:Y:S02]  /*02d0*/  IMAD.WIDE R10, R3.reuse, 0x4, R6 ;  /* 0x00000004030a7825 */ /* 0x040fe400078e0206 */
[----:B------:R-:W4:Y:S02]  /*02e0*/  LDG.E.CONSTANT R6, desc[UR4][R6.64] ;  /* 0x0000000406067981 */ /* 0x000f24000c1e9900 */
[C---:B------:R-:W-:Y:S02]  /*02f0*/  IMAD.WIDE R8, R3.reuse, 0x4, R10 ;  /* 0x0000000403087825 */ /* 0x040fe400078e020a */
[----:B------:R-:W5:Y:S02]  /*0300*/  LDG.E.CONSTANT R10, desc[UR4][R10.64] ;  /* 0x000000040a0a7981 */ /* 0x000f64000c1e9900 */
[----:B------:R-:W-:-:S02]  /*0310*/  IMAD.WIDE R12, R3, 0x4, R8 ;  /* 0x00000004030c7825 */ /* 0x000fc400078e0208 */
[----:B------:R-:W5:Y:S04]  /*0320*/  LDG.E.CONSTANT R7, desc[UR4][R4.64] ;  /* 0x0000000404077981 */ /* 0x000f68000c1e9900 */
[----:B------:R-:W5:Y:S01]  /*0330*/  LDG.E.CONSTANT R8, desc[UR4][R8.64] ;  /* 0x0000000408087981 */ /* 0x000f62000c1e9900 */
[----:B0-----:R-:W-:-:S03]  /*0340*/  IMAD.WIDE R16, R3, 0x4, R12 ;  /* 0x0000000403107825 */ /* 0x001fc600078e020c */
[----:B------:R-:W5:Y:S04]  /*0350*/  LDG.E.CONSTANT R12, desc[UR4][R12.64] ;  /* 0x000000040c0c7981 */ /* 0x000f68000c1e9900 */
[----:B------:R-:W5:Y:S04]  /*0360*/  LDG.E.CONSTANT R15, desc[UR4][R16.64] ;  /* 0x00000004100f7981 */ /* 0x000f68000c1e9900 */
[----:B------:R-:W5:Y:S04]  /*0370*/  LDG.E.CONSTANT R9, desc[UR4][R4.64+0x4] ;  /* 0x0000040404097981 */ /* 0x000f68000c1e9900 */
[----:B------:R-:W5:Y:S01]  /*0380*/  LDG.E.CONSTANT R11, desc[UR4][R4.64+0xc] ;  /* 0x00000c04040b7981 */ /* 0x000f62000c1e9900 */
[----:B--2---:R-:W-:Y:S01]  /*0390*/  FFMA R26, R25, R26, R24 ;  /* 0x0000001a191a7223 */ /* 0x004fe20000000018 */
[----:B------:R-:W-:-:S02]  /*03a0*/  IMAD.WIDE R24, R3, 0x4, R16 ;  /* 0x0000000403187825 */ /* 0x000fc400078e0210 */
[----:B------:R-:W2:Y:S04]  /*03b0*/  LDG.E.CONSTANT R16, desc[UR4][R4.64+0x8] ;  /* 0x0000080404107981 */ /* 0x000ea8000c1e9900 */
[----:B------:R-:W2:Y:S01]  /*03c0*/  LDG.E.CONSTANT R24, desc[UR4][R24.64] ;  /* 0x0000000418187981 */ /* 0x000ea2000c1e9900 */
[----:B---3--:R-:W-:Y:S01]  /*03d0*/  FFMA R14, R23, R14, R26 ;  /* 0x0000000e170e7223 */ /* 0x008fe2000000001a */
[----:B------:R-:W-:-:S03]  /*03e0*/  IADD3 R22, PT, PT, R22, 0x8, RZ ;  /* 0x0000000816167810 */ /* 0x000fc60007ffe0ff */
[----:B----4-:R-:W-:Y:S01]  /*03f0*/  FFMA R29, R29, R6, R14 ;  /* 0x000000061d1d7223 */ /* 0x010fe2000000000e */
[----:B------:R-:W-:-:S03]  /*0400*/  ISETP.NE.AND P1, PT, R22, RZ, PT ;  /* 0x000000ff1600720c */ /* 0x000fc60003f25270 */
[----:B-----5:R-:W-:Y:S01]  /*0410*/  FFMA R10, R28, R10, R29 ;  /* 0x0000000a1c0a7223 */ /* 0x020fe2000000001d */
[----:B------:R-:W-:-:S03]  /*0420*/  IADD3 R6, P2, PT, R4, 0x20, RZ ;  /* 0x0000002004067810 */ /* 0x000fc60007f5e0ff */
[----:B------:R-:W-:Y:S01]  /*0430*/  FFMA R8, R7, R8, R10 ;  /* 0x0000000807087223 */ /* 0x000fe2000000000a */
[----:B------:R-:W-:Y:S02]  /*0440*/  IADD3.X R7, PT, PT, RZ, R5, RZ, P2, !PT ;  /* 0x00000005ff077210 */ /* 0x000fe400017fe4ff */
[----:B------:R-:W-:Y:S01]  /*0450*/  LEA R18, R3, R18, 0x3 ;  /* 0x0000001203127211 */ /* 0x000fe200078e18ff */
[----:B------:R-:W-:-:S04]  /*0460*/  FFMA R9, R9, R12, R8 ;  /* 0x0000000c09097223 */ /* 0x000fc80000000008 */
[----:B--2---:R-:W-:-:S04]  /*0470*/  FFMA R16, R16, R15, R9 ;  /* 0x0000000f10107223 */ /* 0x004fc80000000009 */
[----:B------:R-:W-:Y:S01]  /*0480*/  FFMA R24, R11, R24, R16 ;  /* 0x000000180b187223 */ /* 0x000fe20000000010 */
[----:B------:R-:W-:Y:S06]  /*0490*/  @P1 BRA `(.L_x_15) ;  /* 0xfffffffc005c1947 */ /* 0x000fec000383ffff */
.L_x_14:
[----:B------:R-:W-:Y:S05]  /*04a0*/  @!P0 BRA `(.L_x_13) ;  /* 0x0000000000fc8947 */ /* 0x000fea0003800000 */
[----:B------:R-:W-:Y:S02]  /*04b0*/  ISETP.GE.U32.AND P1, PT, R27, 0x4, PT ;  /* 0x000000041b00780c */ /* 0x000fe40003f26070 */
[----:B------:R-:W-:-:S04]  /*04c0*/  LOP3.LUT R16, R2, 0x3, RZ, 0xc0, !PT ;  /* 0x0000000302107812 */ /* 0x000fc800078ec0ff */
[----:B------:R-:W-:-:S07]  /*04d0*/  ISETP.NE.AND P0, PT, R16, RZ, PT ;  /* 0x000000ff1000720c */ /* 0x000fce0003f05270 */
[----:B------:R-:W-:Y:S06]  /*04e0*/  @!P1 BRA `(.L_x_16) ;  /* 0x00000000006c9947 */ /* 0x000fec0003800000 */
[----:B------:R-:W0:Y:S01]  /*04f0*/  LDC.64 R6, c[0x0][0x388] ;  /* 0x0000e200ff067b82 */ /* 0x000e220000000a00 */
[----:B------:R-:W1:Y:S01]  /*0500*/  LDCU.64 UR6, c[0x0][0x380] ;  /* 0x00007000ff0677ac */ /* 0x000e620008000a00 */
[----:B------:R-:W-:Y:S01]  /*0510*/  IMAD R9, R21, R3, R0 ;  /* 0x0000000315097224 */ /* 0x000fe200078e0200 */
[CC--:B------:R-:W-:Y:S02]  /*0520*/  IADD3 R5, PT, PT, R20.reuse, R21.reuse, RZ ;  /* 0x0000001514057210 */ /* 0x0c0fe40007ffe0ff */
[----:B------:R-:W-:-:S03]  /*0530*/  IADD3 R10, P1, PT, R20, R21, RZ ;  /* 0x00000015140a7210 */ /* 0x000fc60007f3e0ff */
[----:B------:R-:W2:Y:S01]  /*0540*/  LDC.64 R14, c[0x0][0x380] ;  /* 0x0000e000ff0e7b82 */ /* 0x000ea20000000a00 */
[----:B0-----:R-:W-:-:S04]  /*0550*/  IMAD.WIDE R6, R9, 0x4, R6 ;  /* 0x0000000409067825 */ /* 0x001fc800078e0206 */
[----:B------:R-:W-:Y:S02]  /*0560*/  IMAD.WIDE R8, R3, 0x4, R6 ;  /* 0x0000000403087825 */ /* 0x000fe400078e0206 */
[----:B------:R-:W3:Y:S02]  /*0570*/  LDG.E.CONSTANT R6, desc[UR4][R6.64] ;  /* 0x0000000406067981 */ /* 0x000ee4000c1e9900 */
[----:B--2---:R-:W-:Y:S01]  /*0580*/  IMAD.WIDE.U32 R14, R5, 0x4, R14 ;  /* 0x00000004050e7825 */ /* 0x004fe200078e000e */
[----:B------:R-:W-:Y:S02]  /*0590*/  IADD3.X R5, PT, PT, RZ, RZ, RZ, P1, !PT ;  /* 0x000000ffff057210 */ /* 0x000fe40000ffe4ff */
[----:B-1----:R-:W-:-:S03]  /*05a0*/  LEA R4, P1, R10, UR6, 0x2 ;  /* 0x000000060a047c11 */ /* 0x002fc6000f8210ff */
[----:B------:R-:W3:Y:S01]  /*05b0*/  LDG.E.CONSTANT R15, desc[UR4][R14.64] ;  /* 0x000000040e0f7981 */ /* 0x000ee2000c1e9900 */
[----:B------:R-:W-:Y:S01]  /*05c0*/  LEA.HI.X R5, R10, UR7, R5, 0x2, P1 ;  /* 0x000000070a057c11 */ /* 0x000fe200088f1405 */
[C---:B------:R-:W-:Y:S02]  /*05d0*/  IMAD.WIDE R10, R3.reuse, 0x4, R8 ;  /* 0x00000004030a7825 */ /* 0x040fe400078e0208 */
[----:B------:R-:W2:Y:S04]  /*05e0*/  LDG.E.CONSTANT R8, desc[UR4][R8.64] ;  /* 0x0000000408087981 */ /* 0x000ea8000c1e9900 */
[----:B------:R-:W2:Y:S01]  /*05f0*/  LDG.E.CONSTANT R17, desc[UR4][R4.64+0x4] ;  /* 0x0000040404117981 */ /* 0x000ea2000c1e9900 */
[----:B------:R-:W-:-:S03]  /*0600*/  IMAD.WIDE R12, R3, 0x4, R10 ;  /* 0x00000004030c7825 */ /* 0x000fc600078e020a */
[----:B------:R-:W4:Y:S04]  /*0610*/  LDG.E.CONSTANT R22, desc[UR4][R10.64] ;  /* 0x000000040a167981 */ /* 0x000f28000c1e9900 */
[----:B------:R-:W4:Y:S04]  /*0620*/  LDG.E.CONSTANT R18, desc[UR4][R4.64+0x8] ;  /* 0x0000080404127981 */ /* 0x000f28000c1e9900 */
[----:B------:R-:W5:Y:S04]  /*0630*/  LDG.E.CONSTANT R26, desc[UR4][R4.64+0xc] ;  /* 0x00000c04041a7981 */ /* 0x000f68000c1e9900 */
[----:B------:R-:W5:Y:S01]  /*0640*/  LDG.E.CONSTANT R12, desc[UR4][R12.64] ;  /* 0x000000040c0c7981 */ /* 0x000f62000c1e9900 */
[----:B------:R-:W-:Y:S01]  /*0650*/  IADD3 R21, PT, PT, R21, 0x4, RZ ;  /* 0x0000000415157810 */ /* 0x000fe20007ffe0ff */
[----:B---3--:R-:W-:-:S04]  /*0660*/  FFMA R24, R15, R6, R24 ;  /* 0x000000060f187223 */ /* 0x008fc80000000018 */
[----:B--2---:R-:W-:-:S04]  /*0670*/  FFMA R17, R17, R8, R24 ;  /* 0x0000000811117223 */ /* 0x004fc80000000018 */
[----:B----4-:R-:W-:-:S04]  /*0680*/  FFMA R17, R18, R22, R17 ;  /* 0x0000001612117223 */ /* 0x010fc80000000011 */
[----:B-----5:R-:W-:-:S07]  /*0690*/  FFMA R24, R26, R12, R17 ;  /* 0x0000000c1a187223 */ /* 0x020fce0000000011 */
.L_x_16:
[----:B------:R-:W-:Y:S05]  /*06a0*/  @!P0 BRA `(.L_x_13) ;  /* 0x00000000007c8947 */ /* 0x000fea0003800000 */
[----:B------:R-:W-:Y:S01]  /*06b0*/  ISETP.NE.AND P1, PT, R16, 0x1, PT ;  /* 0x000000011000780c */ /* 0x000fe20003f25270 */
[----:B------:R-:W0:Y:S01]  /*06c0*/  LDC.64 R12, c[0x0][0x380] ;  /* 0x0000e000ff0c7b82 */ /* 0x000e220000000a00 */
[----:B------:R-:W-:-:S04]  /*06d0*/  LOP3.LUT R2, R2, 0x1, RZ, 0xc0, !PT ;  /* 0x0000000102027812 */ /* 0x000fc800078ec0ff */
[----:B------:R-:W-:-:S03]  /*06e0*/  ISETP.NE.U32.AND P0, PT, R2, 0x1, PT ;  /* 0x000000010200780c */ /* 0x000fc60003f05070 */
[----:B------:R-:W1:Y:S04]  /*06f0*/  LDC.64 R10, c[0x0][0x388] ;  /* 0x0000e200ff0a7b82 */ /* 0x000e680000000a00 */
[CC--:B------:R-:W-:Y:S02]  /*0700*/  @P1 IADD3 R15, PT, PT, R20.reuse, R21.reuse, RZ ;  /* 0x00000015140f1210 */ /* 0x0c0fe40007ffe0ff */
[----:B------:R-:W-:Y:S02]  /*0710*/  @P1 IADD3 R2, P2, PT, R20, R21, RZ ;  /* 0x0000001514021210 */ /* 0x000fe40007f5e0ff */
[----:B------:R-:W2:Y:S02]  /*0720*/  @P1 LDC.64 R4, c[0x0][0x380] ;  /* 0x0000e000ff041b82 */ /* 0x000ea40000000a00 */
[----:B------:R-:W-:-:S06]  /*0730*/  @P1 IADD3.X R14, PT, PT, RZ, RZ, RZ, P2, !PT ;  /* 0x000000ffff0e1210 */ /* 0x000fcc00017fe4ff */
[----:B------:R-:W3:Y:S01]  /*0740*/  LDC.64 R6, c[0x0][0x380] ;  /* 0x0000e000ff067b82 */ /* 0x000ee20000000a00 */
[----:B0-----:R-:W-:-:S04]  /*0750*/  @P1 IMAD.WIDE.U32 R12, R15, 0x4, R12 ;  /* 0x000000040f0c1825 */ /* 0x001fc800078e000c */
[C---:B------:R-:W-:Y:S01]  /*0760*/  @P1 IMAD R15, R21.reuse, R3, R0 ;  /* 0x00000003150f1224 */ /* 0x040fe200078e0200 */
[----:B------:R-:W-:Y:S01]  /*0770*/  @P1 IADD3 R21, PT, PT, R21, 0x2, RZ ;  /* 0x0000000215151810 */ /* 0x000fe20007ffe0ff */
[----:B------:R-:W4:Y:S01]  /*0780*/  @P1 LDG.E.CONSTANT R13, desc[UR4][R12.64] ;  /* 0x000000040c0d1981 */ /* 0x000f22000c1e9900 */
[----:B------:R-:W0:Y:S01]  /*0790*/  LDC.64 R8, c[0x0][0x388] ;  /* 0x0000e200ff087b82 */ /* 0x000e220000000a00 */
[----:B-1----:R-:W-:Y:S01]  /*07a0*/  @P1 IMAD.WIDE R10, R15, 0x4, R10 ;  /* 0x000000040f0a1825 */ /* 0x002fe200078e020a */
[----:B------:R-:W-:Y:S02]  /*07b0*/  @!P0 IADD3 R17, PT, PT, R20, R21, RZ ;  /* 0x0000001514118210 */ /* 0x000fe40007ffe0ff */
[----:B--2---:R-:W-:Y:S01]  /*07c0*/  @P1 LEA R4, P2, R2, R4, 0x2 ;  /* 0x0000000402041211 */ /* 0x004fe200078410ff */
[----:B------:R-:W-:-:S03]  /*07d0*/  @!P0 IMAD R21, R21, R3, R0 ;  /* 0x0000000315158224 */ /* 0x000fc600078e0200 */
[----:B------:R-:W-:Y:S01]  /*07e0*/  @P1 LEA.HI.X R5, R2, R5, R14, 0x2, P2 ;  /* 0x0000000502051211 */ /* 0x000fe200010f140e */
[----:B------:R-:W-:Y:S01]  /*07f0*/  @P1 IMAD.WIDE R14, R3, 0x4, R10 ;  /* 0x00000004030e1825 */ /* 0x000fe200078e020a */
[----:B------:R-:W4:Y:S03]  /*0800*/  @P1 LDG.E.CONSTANT R2, desc[UR4][R10.64] ;  /* 0x000000040a021981 */ /* 0x000f26000c1e9900 */
[----:B---3--:R-:W-:Y:S01]  /*0810*/  @!P0 IMAD.WIDE.U32 R6, R17, 0x4, R6 ;  /* 0x0000000411068825 */ /* 0x008fe200078e0006 */
[----:B------:R-:W2:Y:S04]  /*0820*/  @P1 LDG.E.CONSTANT R5, desc[UR4][R4.64+0x4] ;  /* 0x0000040404051981 */ /* 0x000ea8000c1e9900 */
[----:B------:R-:W2:Y:S01]  /*0830*/  @P1 LDG.E.CONSTANT R14, desc[UR4][R14.64] ;  /* 0x000000040e0e1981 */ /* 0x000ea2000c1e9900 */
[----:B0-----:R-:W-:-:S03]  /*0840*/  @!P0 IMAD.WIDE R8, R21, 0x4, R8 ;  /* 0x0000000415088825 */ /* 0x001fc600078e0208 */
[----:B------:R-:W3:Y:S04]  /*0850*/  @!P0 LDG.E.CONSTANT R7, desc[UR4][R6.64] ;  /* 0x0000000406078981 */ /* 0x000ee8000c1e9900 */
[----:B------:R-:W3:Y:S01]  /*0860*/  @!P0 LDG.E.CONSTANT R8, desc[UR4][R8.64] ;  /* 0x0000000408088981 */ /* 0x000ee2000c1e9900 */
[----:B----4-:R-:W-:-:S04]  /*0870*/  @P1 FFMA R2, R13, R2, R24 ;  /* 0x000000020d021223 */ /* 0x010fc80000000018 */
[----:B--2---:R-:W-:-:S04]  /*0880*/  @P1 FFMA R24, R5, R14, R2 ;  /* 0x0000000e05181223 */ /* 0x004fc80000000002 */
[----:B---3--:R-:W-:-:S07]  /*0890*/  @!P0 FFMA R24, R7, R8, R24 ;  /* 0x0000000807188223 */ /* 0x008fce0000000018 */
.L_x_13:
[----:B------:R-:W0:Y:S01]  /*08a0*/  LDC.64 R4, c[0x0][0x390] ;  /* 0x0000e400ff047b82 */ /* 0x000e220000000a00 */
[----:B------:R-:W-:-:S04]  /*08b0*/  IMAD R3, R19, R3, R0 ;  /* 0x0000000313037224 */ /* 0x000fc800078e0200 */
[----:B0-----:R-:W-:-:S05]  /*08c0*/  IMAD.WIDE R2, R3, 0x4, R4 ;  /* 0x0000000403027825 */ /* 0x001fca00078e0204 */
[----:B------:R-:W-:Y:S01]  /*08d0*/  STG.E desc[UR4][R2.64], R24 ;  /* 0x0000001802007986 */ /* 0x000fe2000c101904 */
[----:B------:R-:W-:Y:S05]  /*08e0*/  EXIT ;  /* 0x000000000000794d */ /* 0x000fea0003800000 */
.L_x_17:
        /* <DEDUP_REMOVED lines=9> */
.L_x_22:


//--------------------- .nv.shared._Z34gemm_kernel_global_blocking_sharedILi32ELi32ELi32EEvPKfS1_Pfiii --------------------------
	.section	.nv.shared._Z34gemm_kernel_global_blocking_sharedILi32ELi32ELi32EEvPKfS1_Pfiii,"aw",@nobits
	.sectionflags	@""
	.align	4
.nv.shared._Z34gemm_kernel_global_blocking_sharedILi32ELi32ELi32EEvPKfS1_Pfiii:
	.zero		9216


//--------------------- .nv.shared.reserved.0     --------------------------
	.section	.nv.shared.reserved.0,"aw",@nobits
	.weak		__nv_reservedSMEM_offset_0_alias
	.size		__nv_reservedSMEM_offset_0_alias, 0, 64
	.other		__nv_reservedSMEM_offset_0_alias,@"STO_CUDA_RESERVED_SHARED STV_DEFAULT"
__nv_reservedSMEM_offset_0_alias:
	.zero		0
	.zero		64


//--------------------- .nv.shared._Z34gemm_kernel_global_blocking_sharedILi24ELi24ELi24EEvPKfS1_Pfiii --------------------------
	.section	.nv.shared._Z34gemm_kernel_global_blocking_sharedILi24ELi24ELi24EEvPKfS1_Pfiii,"aw",@nobits
	.sectionflags	@""
	.align	4
.nv.shared._Z34gemm_kernel_global_blocking_sharedILi24ELi24ELi24EEvPKfS1_Pfiii:
	.zero		5632


//--------------------- .nv.shared._Z34gemm_kernel_global_blocking_sharedILi16ELi16ELi16EEvPKfS1_Pfiii --------------------------
	.section	.nv.shared._Z34gemm_kernel_global_blocking_sharedILi16ELi16ELi16EEvPKfS1_Pfiii,"aw",@nobits
	.sectionflags	@""
	.align	4
.nv.shared._Z34gemm_kernel_global_blocking_sharedILi16ELi16ELi16EEvPKfS1_Pfiii:
	.zero		3072


//--------------------- .nv.shared._Z34gemm_kernel_global_blocking_sharedILi8ELi8ELi8EEvPKfS1_Pfiii --------------------------
	.section	.nv.shared._Z34gemm_kernel_global_blocking_sharedILi8ELi8ELi8EEvPKfS1_Pfiii,"aw",@nobits
	.sectionflags	@""
	.align	4
.nv.shared._Z34gemm_kernel_global_blocking_sharedILi8ELi8ELi8EEvPKfS1_Pfiii:
	.zero		1536


//--------------------- .nv.constant0._Z34gemm_kernel_global_blocking_sharedILi32ELi32ELi32EEvPKfS1_Pfiii --------------------------
	.section	.nv.constant0._Z34gemm_kernel_global_blocking_sharedILi32ELi32ELi32EEvPKfS1_Pfiii,"a",@progbits
	.sectionflags	@""
	.align	4
.nv.constant0._Z34gemm_kernel_global_blocking_sharedILi32ELi32ELi32EEvPKfS1_Pfiii:
	.zero		932


//--------------------- .nv.constant0._Z34gemm_kernel_global_blocking_sharedILi24ELi24ELi24EEvPKfS1_Pfiii --------------------------
	.section	.nv.constant0._Z34gemm_kernel_global_blocking_sharedILi24ELi24ELi24EEvPKfS1_Pfiii,"a",@progbits
	.sectionflags	@""
	.align	4
.nv.constant0._Z34gemm_kernel_global_blocking_sharedILi24ELi24ELi24EEvPKfS1_Pfiii:
	.zero		932


//--------------------- .nv.constant0._Z34gemm_kernel_global_blocking_sharedILi16ELi16ELi16EEvPKfS1_Pfiii --------------------------
	.section	.nv.constant0._Z34gemm_kernel_global_blocking_sharedILi16ELi16ELi16EEvPKfS1_Pfiii,"a",@progbits
	.sectionflags	@""
	.align	4
.nv.constant0._Z34gemm_kernel_global_blocking_sharedILi16ELi16ELi16EEvPKfS1_Pfiii:
	.zero		932


//--------------------- .nv.constant0._Z34gemm_kernel_global_blocking_sharedILi8ELi8ELi8EEvPKfS1_Pfiii --------------------------
	.section	.nv.constant0._Z34gemm_kernel_global_blocking_sharedILi8ELi8ELi8EEvPKfS1_Pfiii,"a",@progbits
	.sectionflags	@""
	.align	4
.nv.constant0._Z34gemm_kernel_global_blocking_sharedILi8ELi8ELi8EEvPKfS1_Pfiii:
	.zero		932


//--------------------- .nv.constant0._Z17gemm_kernel_basicPKfS0_Pfiii --------------------------
	.section	.nv.constant0._Z17gemm_kernel_basicPKfS0_Pfiii,"a",@progbits
	.sectionflags	@""
	.align	4
.nv.constant0._Z17gemm_kernel_basicPKfS0_Pfiii:
	.zero		932


//--------------------- SYMBOLS --------------------------

	.type		.nv.reservedSmem.offset0,@object
	.size		.nv.reservedSmem.offset0,0x4
	.type		.nv.reservedSmem.cap,@object
	.size		.nv.reservedSmem.cap,0x4
